//
// Generated by NVIDIA NVVM Compiler
//
// Compiler Build ID: CL-36424714
// Cuda compilation tools, release 13.0, V13.0.88
// Based on NVVM 20.0.0
//

.version 9.0
.target sm_100
.address_size 64

	// .globl	_Z9merge_gpuPiS_S_P12single_pixelP12mosaic_pixel

.visible .entry _Z9merge_gpuPiS_S_P12single_pixelP12mosaic_pixel(
	.param .u64 .ptr .align 1 _Z9merge_gpuPiS_S_P12single_pixelP12mosaic_pixel_param_0,
	.param .u64 .ptr .align 1 _Z9merge_gpuPiS_S_P12single_pixelP12mosaic_pixel_param_1,
	.param .u64 .ptr .align 1 _Z9merge_gpuPiS_S_P12single_pixelP12mosaic_pixel_param_2,
	.param .u64 .ptr .align 1 _Z9merge_gpuPiS_S_P12single_pixelP12mosaic_pixel_param_3,
	.param .u64 .ptr .align 1 _Z9merge_gpuPiS_S_P12single_pixelP12mosaic_pixel_param_4
)
{
	.reg .pred 	%p<38>;
	.reg .b32 	%r<125>;
	.reg .b64 	%rd<31>;

	ld.param.u64 	%rd3, [_Z9merge_gpuPiS_S_P12single_pixelP12mosaic_pixel_param_0];
	ld.param.u64 	%rd4, [_Z9merge_gpuPiS_S_P12single_pixelP12mosaic_pixel_param_1];
	ld.param.u64 	%rd5, [_Z9merge_gpuPiS_S_P12single_pixelP12mosaic_pixel_param_2];
	ld.param.u64 	%rd6, [_Z9merge_gpuPiS_S_P12single_pixelP12mosaic_pixel_param_3];
	ld.param.u64 	%rd7, [_Z9merge_gpuPiS_S_P12single_pixelP12mosaic_pixel_param_4];
	cvta.to.global.u64 	%rd1, %rd7;
	cvta.to.global.u64 	%rd8, %rd6;
	cvta.to.global.u64 	%rd9, %rd5;
	cvta.to.global.u64 	%rd10, %rd3;
	cvta.to.global.u64 	%rd11, %rd4;
	ld.global.u32 	%r19, [%rd11];
	ld.global.u32 	%r20, [%rd10];
	div.s32 	%r21, %r19, %r20;
	ld.global.u32 	%r22, [%rd9];
	div.s32 	%r2, %r22, %r20;
	mul.lo.s32 	%r23, %r21, %r20;
	sub.s32 	%r24, %r19, %r23;
	mul.lo.s32 	%r25, %r2, %r20;
	sub.s32 	%r26, %r22, %r25;
	setp.gt.s32 	%p1, %r20, 32;
	shr.s32 	%r27, %r19, 31;
	shr.u32 	%r28, %r27, 27;
	add.s32 	%r29, %r19, %r28;
	and.b32  	%r30, %r29, -32;
	sub.s32 	%r31, %r19, %r30;
	selp.b32 	%r3, %r31, %r24, %p1;
	shr.s32 	%r32, %r22, 31;
	shr.u32 	%r33, %r32, 27;
	add.s32 	%r34, %r22, %r33;
	and.b32  	%r35, %r34, -32;
	sub.s32 	%r36, %r22, %r35;
	selp.b32 	%r4, %r36, %r26, %p1;
	setp.ne.s32 	%p2, %r24, 0;
	selp.u32 	%r37, 1, 0, %p2;
	add.s32 	%r5, %r21, %r37;
	setp.ne.s32 	%p3, %r26, 0;
	selp.u32 	%r38, 1, 0, %p3;
	add.s32 	%r39, %r2, %r38;
	max.s32 	%r40, %r20, 32;
	shr.u32 	%r41, %r40, 5;
	shr.s32 	%r42, %r24, 31;
	shr.u32 	%r43, %r42, 27;
	add.s32 	%r44, %r24, %r43;
	shr.s32 	%r45, %r44, 5;
	selp.b32 	%r6, %r45, 0, %p1;
	shr.s32 	%r46, %r26, 31;
	shr.u32 	%r47, %r46, 27;
	add.s32 	%r48, %r26, %r47;
	shr.s32 	%r49, %r48, 5;
	selp.b32 	%r7, %r49, 0, %p1;
	selp.s32 	%r50, -1, 0, %p3;
	add.s32 	%r8, %r39, %r50;
	selp.s32 	%r9, -1, 0, %p2;
	mov.u32 	%r51, %ctaid.x;
	mov.u32 	%r11, %ctaid.y;
	mad.lo.s32 	%r52, %r19, %r11, %r51;
	mov.u32 	%r12, %tid.y;
	mov.u32 	%r13, %tid.x;
	mad.lo.s32 	%r53, %r19, %r12, %r13;
	mov.u32 	%r54, %ctaid.z;
	div.u32 	%r14, %r54, %r41;
	mul.lo.s32 	%r55, %r14, %r19;
	shl.b32 	%r56, %r55, 5;
	mul.lo.s32 	%r57, %r14, %r41;
	sub.s32 	%r15, %r54, %r57;
	shl.b32 	%r58, %r15, 5;
	add.s32 	%r59, %r58, %r56;
	setp.ge.u32 	%p4, %r11, %r2;
	setp.ge.u32 	%p5, %r51, %r21;
	mad.lo.s32 	%r60, %r52, %r20, %r53;
	add.s32 	%r61, %r60, %r59;
	mul.wide.s32 	%rd12, %r61, 3;
	add.s64 	%rd2, %rd8, %rd12;
	or.pred  	%p6, %p4, %p5;
	@%p6 bra 	$L__BB0_2;
	mad.lo.s32 	%r62, %r5, %r11, %r51;
	mul.wide.s32 	%rd13, %r62, 12;
	add.s64 	%rd14, %rd1, %rd13;
	ld.global.u8 	%r63, [%rd2];
	atom.global.add.u32 	%r64, [%rd14], %r63;
	ld.global.u8 	%r65, [%rd2+1];
	atom.global.add.u32 	%r66, [%rd14+4], %r65;
	ld.global.u8 	%r67, [%rd2+2];
	atom.global.add.u32 	%r68, [%rd14+8], %r67;
$L__BB0_2:
	setp.ge.u32 	%p7, %r11, %r8;
	setp.ne.s32 	%p8, %r51, %r21;
	or.pred  	%p9, %p7, %p8;
	@%p9 bra 	$L__BB0_7;
	mad.lo.s32 	%r16, %r5, %r11, %r21;
	setp.ne.s32 	%p10, %r15, %r6;
	setp.ge.u32 	%p11, %r13, %r3;
	or.pred  	%p12, %p10, %p11;
	@%p12 bra 	$L__BB0_5;
	mul.wide.s32 	%rd15, %r16, 12;
	add.s64 	%rd16, %rd1, %rd15;
	ld.global.u8 	%r70, [%rd2];
	atom.global.add.u32 	%r71, [%rd16], %r70;
	ld.global.u8 	%r72, [%rd2+1];
	atom.global.add.u32 	%r73, [%rd16+4], %r72;
	ld.global.u8 	%r74, [%rd2+2];
	atom.global.add.u32 	%r75, [%rd16+8], %r74;
$L__BB0_5:
	setp.ge.u32 	%p13, %r15, %r6;
	@%p13 bra 	$L__BB0_7;
	mul.wide.s32 	%rd17, %r16, 12;
	add.s64 	%rd18, %rd1, %rd17;
	ld.global.u8 	%r76, [%rd2];
	atom.global.add.u32 	%r77, [%rd18], %r76;
	ld.global.u8 	%r78, [%rd2+1];
	atom.global.add.u32 	%r79, [%rd18+4], %r78;
	ld.global.u8 	%r80, [%rd2+2];
	atom.global.add.u32 	%r81, [%rd18+8], %r80;
$L__BB0_7:
	setp.ne.s32 	%p14, %r11, %r2;
	add.s32 	%r83, %r5, %r9;
	setp.ge.u32 	%p15, %r51, %r83;
	or.pred  	%p16, %p14, %p15;
	@%p16 bra 	$L__BB0_12;
	mad.lo.s32 	%r17, %r5, %r2, %r51;
	setp.ne.s32 	%p17, %r14, %r7;
	setp.ge.u32 	%p18, %r12, %r4;
	or.pred  	%p19, %p17, %p18;
	@%p19 bra 	$L__BB0_10;
	mul.wide.s32 	%rd19, %r17, 12;
	add.s64 	%rd20, %rd1, %rd19;
	ld.global.u8 	%r85, [%rd2];
	atom.global.add.u32 	%r86, [%rd20], %r85;
	ld.global.u8 	%r87, [%rd2+1];
	atom.global.add.u32 	%r88, [%rd20+4], %r87;
	ld.global.u8 	%r89, [%rd2+2];
	atom.global.add.u32 	%r90, [%rd20+8], %r89;
$L__BB0_10:
	setp.ge.u32 	%p20, %r14, %r7;
	@%p20 bra 	$L__BB0_12;
	mul.wide.s32 	%rd21, %r17, 12;
	add.s64 	%rd22, %rd1, %rd21;
	ld.global.u8 	%r91, [%rd2];
	atom.global.add.u32 	%r92, [%rd22], %r91;
	ld.global.u8 	%r93, [%rd2+1];
	atom.global.add.u32 	%r94, [%rd22+4], %r93;
	ld.global.u8 	%r95, [%rd2+2];
	atom.global.add.u32 	%r96, [%rd22+8], %r95;
$L__BB0_12:
	setp.ne.s32 	%p21, %r11, %r2;
	setp.ne.s32 	%p22, %r51, %r21;
	or.pred  	%p23, %p21, %p22;
	@%p23 bra 	$L__BB0_23;
	mad.lo.s32 	%r18, %r5, %r2, %r21;
	setp.ne.s32 	%p24, %r15, %r6;
	@%p24 bra 	$L__BB0_18;
	setp.ne.s32 	%p25, %r14, %r7;
	setp.ge.u32 	%p26, %r13, %r3;
	setp.ge.u32 	%p27, %r12, %r4;
	or.pred  	%p28, %p26, %p27;
	or.pred  	%p29, %p28, %p25;
	@%p29 bra 	$L__BB0_16;
	mul.wide.s32 	%rd23, %r18, 12;
	add.s64 	%rd24, %rd1, %rd23;
	ld.global.u8 	%r99, [%rd2];
	atom.global.add.u32 	%r100, [%rd24], %r99;
	ld.global.u8 	%r101, [%rd2+1];
	atom.global.add.u32 	%r102, [%rd24+4], %r101;
	ld.global.u8 	%r103, [%rd2+2];
	atom.global.add.u32 	%r104, [%rd24+8], %r103;
$L__BB0_16:
	setp.ge.u32 	%p30, %r13, %r3;
	setp.ge.u32 	%p31, %r14, %r7;
	or.pred  	%p32, %p31, %p30;
	@%p32 bra 	$L__BB0_18;
	mul.wide.s32 	%rd25, %r18, 12;
	add.s64 	%rd26, %rd1, %rd25;
	ld.global.u8 	%r106, [%rd2];
	atom.global.add.u32 	%r107, [%rd26], %r106;
	ld.global.u8 	%r108, [%rd2+1];
	atom.global.add.u32 	%r109, [%rd26+4], %r108;
	ld.global.u8 	%r110, [%rd2+2];
	atom.global.add.u32 	%r111, [%rd26+8], %r110;
$L__BB0_18:
	setp.ge.u32 	%p33, %r15, %r6;
	@%p33 bra 	$L__BB0_23;
	setp.ne.s32 	%p34, %r14, %r7;
	setp.ge.u32 	%p35, %r12, %r4;
	or.pred  	%p36, %p34, %p35;
	@%p36 bra 	$L__BB0_21;
	mul.wide.s32 	%rd27, %r18, 12;
	add.s64 	%rd28, %rd1, %rd27;
	ld.global.u8 	%r113, [%rd2];
	atom.global.add.u32 	%r114, [%rd28], %r113;
	ld.global.u8 	%r115, [%rd2+1];
	atom.global.add.u32 	%r116, [%rd28+4], %r115;
	ld.global.u8 	%r117, [%rd2+2];
	atom.global.add.u32 	%r118, [%rd28+8], %r117;
$L__BB0_21:
	setp.ge.u32 	%p37, %r14, %r7;
	@%p37 bra 	$L__BB0_23;
	mul.wide.s32 	%rd29, %r18, 12;
	add.s64 	%rd30, %rd1, %rd29;
	ld.global.u8 	%r119, [%rd2];
	atom.global.add.u32 	%r120, [%rd30], %r119;
	ld.global.u8 	%r121, [%rd2+1];
	atom.global.add.u32 	%r122, [%rd30+4], %r121;
	ld.global.u8 	%r123, [%rd2+2];
	atom.global.add.u32 	%r124, [%rd30+8], %r123;
$L__BB0_23:
	ret;

}
	// .globl	_Z14add_mosaic_gpuPiS_S_P12single_pixelP12mosaic_pixel
.visible .entry _Z14add_mosaic_gpuPiS_S_P12single_pixelP12mosaic_pixel(
	.param .u64 .ptr .align 1 _Z14add_mosaic_gpuPiS_S_P12single_pixelP12mosaic_pixel_param_0,
	.param .u64 .ptr .align 1 _Z14add_mosaic_gpuPiS_S_P12single_pixelP12mosaic_pixel_param_1,
	.param .u64 .ptr .align 1 _Z14add_mosaic_gpuPiS_S_P12single_pixelP12mosaic_pixel_param_2,
	.param .u64 .ptr .align 1 _Z14add_mosaic_gpuPiS_S_P12single_pixelP12mosaic_pixel_param_3,
	.param .u64 .ptr .align 1 _Z14add_mosaic_gpuPiS_S_P12single_pixelP12mosaic_pixel_param_4
)
{
	.reg .pred 	%p<38>;
	.reg .b32 	%r<159>;
	.reg .b64 	%rd<31>;

	ld.param.u64 	%rd4, [_Z14add_mosaic_gpuPiS_S_P12single_pixelP12mosaic_pixel_param_0];
	ld.param.u64 	%rd5, [_Z14add_mosaic_gpuPiS_S_P12single_pixelP12mosaic_pixel_param_1];
	ld.param.u64 	%rd6, [_Z14add_mosaic_gpuPiS_S_P12single_pixelP12mosaic_pixel_param_2];
	ld.param.u64 	%rd7, [_Z14add_mosaic_gpuPiS_S_P12single_pixelP12mosaic_pixel_param_3];
	ld.param.u64 	%rd8, [_Z14add_mosaic_gpuPiS_S_P12single_pixelP12mosaic_pixel_param_4];
	cvta.to.global.u64 	%rd9, %rd7;
	cvta.to.global.u64 	%rd1, %rd8;
	cvta.to.global.u64 	%rd10, %rd6;
	cvta.to.global.u64 	%rd2, %rd4;
	cvta.to.global.u64 	%rd11, %rd5;
	ld.global.u32 	%r22, [%rd11];
	ld.global.u32 	%r1, [%rd2];
	div.s32 	%r23, %r22, %r1;
	ld.global.u32 	%r24, [%rd10];
	div.s32 	%r3, %r24, %r1;
	mul.lo.s32 	%r25, %r23, %r1;
	sub.s32 	%r4, %r22, %r25;
	mul.lo.s32 	%r26, %r3, %r1;
	sub.s32 	%r5, %r24, %r26;
	setp.gt.s32 	%p1, %r1, 32;
	shr.s32 	%r27, %r22, 31;
	shr.u32 	%r28, %r27, 27;
	add.s32 	%r29, %r22, %r28;
	and.b32  	%r30, %r29, -32;
	sub.s32 	%r31, %r22, %r30;
	selp.b32 	%r6, %r31, %r4, %p1;
	shr.s32 	%r32, %r24, 31;
	shr.u32 	%r33, %r32, 27;
	add.s32 	%r34, %r24, %r33;
	and.b32  	%r35, %r34, -32;
	sub.s32 	%r36, %r24, %r35;
	selp.b32 	%r7, %r36, %r5, %p1;
	setp.ne.s32 	%p2, %r4, 0;
	selp.u32 	%r37, 1, 0, %p2;
	add.s32 	%r8, %r23, %r37;
	setp.ne.s32 	%p3, %r5, 0;
	selp.u32 	%r38, 1, 0, %p3;
	add.s32 	%r39, %r3, %r38;
	max.s32 	%r40, %r1, 32;
	shr.u32 	%r41, %r40, 5;
	shr.s32 	%r42, %r4, 31;
	shr.u32 	%r43, %r42, 27;
	add.s32 	%r44, %r4, %r43;
	shr.s32 	%r45, %r44, 5;
	selp.b32 	%r9, %r45, 0, %p1;
	shr.s32 	%r46, %r5, 31;
	shr.u32 	%r47, %r46, 27;
	add.s32 	%r48, %r5, %r47;
	shr.s32 	%r49, %r48, 5;
	selp.b32 	%r10, %r49, 0, %p1;
	selp.s32 	%r50, -1, 0, %p3;
	add.s32 	%r11, %r39, %r50;
	selp.s32 	%r12, -1, 0, %p2;
	mov.u32 	%r51, %ctaid.x;
	mov.u32 	%r14, %ctaid.y;
	mad.lo.s32 	%r52, %r22, %r14, %r51;
	mov.u32 	%r15, %tid.y;
	mov.u32 	%r16, %tid.x;
	mad.lo.s32 	%r53, %r22, %r15, %r16;
	mov.u32 	%r54, %ctaid.z;
	div.u32 	%r17, %r54, %r41;
	mul.lo.s32 	%r55, %r17, %r22;
	shl.b32 	%r56, %r55, 5;
	mul.lo.s32 	%r57, %r17, %r41;
	sub.s32 	%r18, %r54, %r57;
	shl.b32 	%r58, %r18, 5;
	add.s32 	%r59, %r58, %r56;
	setp.ge.u32 	%p4, %r14, %r3;
	setp.ge.u32 	%p5, %r51, %r23;
	mad.lo.s32 	%r60, %r52, %r1, %r53;
	add.s32 	%r61, %r60, %r59;
	mul.wide.s32 	%rd12, %r61, 3;
	add.s64 	%rd3, %rd9, %rd12;
	or.pred  	%p6, %p4, %p5;
	@%p6 bra 	$L__BB1_2;
	mad.lo.s32 	%r62, %r8, %r14, %r51;
	mul.wide.s32 	%rd13, %r62, 12;
	add.s64 	%rd14, %rd1, %rd13;
	ld.global.u32 	%r63, [%rd14];
	mul.lo.s32 	%r64, %r1, %r1;
	div.u32 	%r65, %r63, %r64;
	st.global.u8 	[%rd3], %r65;
	ld.global.u32 	%r66, [%rd14+4];
	ld.global.u32 	%r67, [%rd2];
	mul.lo.s32 	%r68, %r67, %r67;
	div.u32 	%r69, %r66, %r68;
	st.global.u8 	[%rd3+1], %r69;
	ld.global.u32 	%r70, [%rd14+8];
	ld.global.u32 	%r71, [%rd2];
	mul.lo.s32 	%r72, %r71, %r71;
	div.u32 	%r73, %r70, %r72;
	st.global.u8 	[%rd3+2], %r73;
$L__BB1_2:
	setp.ne.s32 	%p7, %r51, %r23;
	setp.ge.u32 	%p8, %r14, %r11;
	or.pred  	%p9, %p7, %p8;
	@%p9 bra 	$L__BB1_7;
	mad.lo.s32 	%r19, %r8, %r14, %r23;
	setp.ne.s32 	%p10, %r18, %r9;
	setp.ge.u32 	%p11, %r16, %r6;
	or.pred  	%p12, %p10, %p11;
	@%p12 bra 	$L__BB1_5;
	mul.wide.s32 	%rd15, %r19, 12;
	add.s64 	%rd16, %rd1, %rd15;
	ld.global.u32 	%r76, [%rd16];
	ld.global.u32 	%r77, [%rd2];
	mul.lo.s32 	%r78, %r77, %r4;
	div.u32 	%r79, %r76, %r78;
	st.global.u8 	[%rd3], %r79;
	ld.global.u32 	%r80, [%rd16+4];
	ld.global.u32 	%r81, [%rd2];
	mul.lo.s32 	%r82, %r81, %r4;
	div.u32 	%r83, %r80, %r82;
	st.global.u8 	[%rd3+1], %r83;
	ld.global.u32 	%r84, [%rd16+8];
	ld.global.u32 	%r85, [%rd2];
	mul.lo.s32 	%r86, %r85, %r4;
	div.u32 	%r87, %r84, %r86;
	st.global.u8 	[%rd3+2], %r87;
$L__BB1_5:
	setp.ge.u32 	%p13, %r18, %r9;
	@%p13 bra 	$L__BB1_7;
	mul.wide.s32 	%rd17, %r19, 12;
	add.s64 	%rd18, %rd1, %rd17;
	ld.global.u32 	%r88, [%rd18];
	ld.global.u32 	%r89, [%rd2];
	mul.lo.s32 	%r90, %r89, %r4;
	div.u32 	%r91, %r88, %r90;
	st.global.u8 	[%rd3], %r91;
	ld.global.u32 	%r92, [%rd18+4];
	ld.global.u32 	%r93, [%rd2];
	mul.lo.s32 	%r94, %r93, %r4;
	div.u32 	%r95, %r92, %r94;
	st.global.u8 	[%rd3+1], %r95;
	ld.global.u32 	%r96, [%rd18+8];
	ld.global.u32 	%r97, [%rd2];
	mul.lo.s32 	%r98, %r97, %r4;
	div.u32 	%r99, %r96, %r98;
	st.global.u8 	[%rd3+2], %r99;
$L__BB1_7:
	setp.ne.s32 	%p14, %r14, %r3;
	add.s32 	%r101, %r8, %r12;
	setp.ge.u32 	%p15, %r51, %r101;
	or.pred  	%p16, %p14, %p15;
	@%p16 bra 	$L__BB1_12;
	mad.lo.s32 	%r20, %r8, %r3, %r51;
	setp.ne.s32 	%p17, %r17, %r10;
	setp.ge.u32 	%p18, %r15, %r7;
	or.pred  	%p19, %p17, %p18;
	@%p19 bra 	$L__BB1_10;
	mul.wide.s32 	%rd19, %r20, 12;
	add.s64 	%rd20, %rd1, %rd19;
	ld.global.u32 	%r103, [%rd20];
	ld.global.u32 	%r104, [%rd2];
	mul.lo.s32 	%r105, %r104, %r5;
	div.u32 	%r106, %r103, %r105;
	st.global.u8 	[%rd3], %r106;
	ld.global.u32 	%r107, [%rd20+4];
	ld.global.u32 	%r108, [%rd2];
	mul.lo.s32 	%r109, %r108, %r5;
	div.u32 	%r110, %r107, %r109;
	st.global.u8 	[%rd3+1], %r110;
	ld.global.u32 	%r111, [%rd20+8];
	ld.global.u32 	%r112, [%rd2];
	mul.lo.s32 	%r113, %r112, %r5;
	div.u32 	%r114, %r111, %r113;
	st.global.u8 	[%rd3+2], %r114;
$L__BB1_10:
	setp.ge.u32 	%p20, %r17, %r10;
	@%p20 bra 	$L__BB1_12;
	mul.wide.s32 	%rd21, %r20, 12;
	add.s64 	%rd22, %rd1, %rd21;
	ld.global.u32 	%r115, [%rd22];
	ld.global.u32 	%r116, [%rd2];
	mul.lo.s32 	%r117, %r116, %r5;
	div.u32 	%r118, %r115, %r117;
	st.global.u8 	[%rd3], %r118;
	ld.global.u32 	%r119, [%rd22+4];
	ld.global.u32 	%r120, [%rd2];
	mul.lo.s32 	%r121, %r120, %r5;
	div.u32 	%r122, %r119, %r121;
	st.global.u8 	[%rd3+1], %r122;
	ld.global.u32 	%r123, [%rd22+8];
	ld.global.u32 	%r124, [%rd2];
	mul.lo.s32 	%r125, %r124, %r5;
	div.u32 	%r126, %r123, %r125;
	st.global.u8 	[%rd3+2], %r126;
$L__BB1_12:
	setp.ne.s32 	%p21, %r14, %r3;
	setp.ne.s32 	%p22, %r51, %r23;
	or.pred  	%p23, %p22, %p21;
	@%p23 bra 	$L__BB1_23;
	mad.lo.s32 	%r21, %r8, %r3, %r23;
	setp.ne.s32 	%p24, %r18, %r9;
	@%p24 bra 	$L__BB1_18;
	setp.ne.s32 	%p25, %r17, %r10;
	setp.ge.u32 	%p26, %r16, %r6;
	setp.ge.u32 	%p27, %r15, %r7;
	or.pred  	%p28, %p26, %p27;
	or.pred  	%p29, %p28, %p25;
	@%p29 bra 	$L__BB1_16;
	mul.wide.s32 	%rd23, %r21, 12;
	add.s64 	%rd24, %rd1, %rd23;
	ld.global.u32 	%r129, [%rd24];
	mul.lo.s32 	%r130, %r5, %r4;
	div.u32 	%r131, %r129, %r130;
	st.global.u8 	[%rd3], %r131;
	ld.global.u32 	%r132, [%rd24+4];
	div.u32 	%r133, %r132, %r130;
	st.global.u8 	[%rd3+1], %r133;
	ld.global.u32 	%r134, [%rd24+8];
	div.u32 	%r135, %r134, %r130;
	st.global.u8 	[%rd3+2], %r135;
$L__BB1_16:
	setp.ge.u32 	%p30, %r16, %r6;
	setp.ge.u32 	%p31, %r17, %r10;
	or.pred  	%p32, %p31, %p30;
	@%p32 bra 	$L__BB1_18;
	mul.wide.s32 	%rd25, %r21, 12;
	add.s64 	%rd26, %rd1, %rd25;
	ld.global.u32 	%r137, [%rd26];
	mul.lo.s32 	%r138, %r5, %r4;
	div.u32 	%r139, %r137, %r138;
	st.global.u8 	[%rd3], %r139;
	ld.global.u32 	%r140, [%rd26+4];
	div.u32 	%r141, %r140, %r138;
	st.global.u8 	[%rd3+1], %r141;
	ld.global.u32 	%r142, [%rd26+8];
	div.u32 	%r143, %r142, %r138;
	st.global.u8 	[%rd3+2], %r143;
$L__BB1_18:
	setp.ge.u32 	%p33, %r18, %r9;
	@%p33 bra 	$L__BB1_23;
	setp.ne.s32 	%p34, %r17, %r10;
	setp.ge.u32 	%p35, %r15, %r7;
	or.pred  	%p36, %p34, %p35;
	@%p36 bra 	$L__BB1_21;
	mul.wide.s32 	%rd27, %r21, 12;
	add.s64 	%rd28, %rd1, %rd27;
	ld.global.u32 	%r145, [%rd28];
	mul.lo.s32 	%r146, %r5, %r4;
	div.u32 	%r147, %r145, %r146;
	st.global.u8 	[%rd3], %r147;
	ld.global.u32 	%r148, [%rd28+4];
	div.u32 	%r149, %r148, %r146;
	st.global.u8 	[%rd3+1], %r149;
	ld.global.u32 	%r150, [%rd28+8];
	div.u32 	%r151, %r150, %r146;
	st.global.u8 	[%rd3+2], %r151;
$L__BB1_21:
	setp.ge.u32 	%p37, %r17, %r10;
	@%p37 bra 	$L__BB1_23;
	mul.wide.s32 	%rd29, %r21, 12;
	add.s64 	%rd30, %rd1, %rd29;
	ld.global.u32 	%r152, [%rd30];
	mul.lo.s32 	%r153, %r5, %r4;
	div.u32 	%r154, %r152, %r153;
	st.global.u8 	[%rd3], %r154;
	ld.global.u32 	%r155, [%rd30+4];
	div.u32 	%r156, %r155, %r153;
	st.global.u8 	[%rd3+1], %r156;
	ld.global.u32 	%r157, [%rd30+8];
	div.u32 	%r158, %r157, %r153;
	st.global.u8 	[%rd3+2], %r158;
$L__BB1_23:
	ret;

}


// ===== COMPILED SASS (sm_100) =====

	.target	sm_100

	.elftype	@"ET_EXEC"


//--------------------- .note.nv.tkinfo           --------------------------
	.section	.note.nv.tkinfo,"",@"SHT_NOTE"
	.sectionflags	@"SHF_NOTE_NV_TKINFO"
	.tkinfo
        /*0018*/ 	.word	0x00000002
        /*0030*/ 	.string	""
        /*0030*/ 	.string	"ptxas"
        /*0030*/ 	.string	"Cuda compilation tools, release 13.0, V13.0.88"
        /*0030*/ 	.string	"Build cuda_13.0.r13.0/compiler.36424714_0"
        /*0030*/ 	.string	"-arch sm_100 -m 64 "



//--------------------- .note.nv.cuinfo           --------------------------
	.section	.note.nv.cuinfo,"",@"SHT_NOTE"
	.sectionflags	@"SHF_NOTE_NV_CUINFO"
        /*0018*/ 	.short	0x0002
        /*001a*/ 	.short	0x0064
        /*001c*/ 	.short	0x0082
	.zero		2


//--------------------- .nv.info                  --------------------------
	.section	.nv.info,"",@"SHT_CUDA_INFO"
	.align	4


	//----- nvinfo : EIATTR_REGCOUNT
	.align		4
        /*0000*/ 	.byte	0x04, 0x2f
        /*0002*/ 	.short	(.L_1 - .L_0)
	.align		4
.L_0:
        /*0004*/ 	.word	index@(_Z9merge_gpuPiS_S_P12single_pixelP12mosaic_pixel)
        /*0008*/ 	.word	0x0000001e


	//----- nvinfo : EIATTR_FRAME_SIZE
	.align		4
.L_1:
        /*000c*/ 	.byte	0x04, 0x11
        /*000e*/ 	.short	(.L_3 - .L_2)
	.align		4
.L_2:
        /*0010*/ 	.word	index@(_Z9merge_gpuPiS_S_P12single_pixelP12mosaic_pixel)
        /*0014*/ 	.word	0x00000000


	//----- nvinfo : EIATTR_REGCOUNT
	.align		4
.L_3:
        /*0018*/ 	.byte	0x04, 0x2f
        /*001a*/ 	.short	(.L_5 - .L_4)
	.align		4
.L_4:
        /*001c*/ 	.word	index@(_Z14add_mosaic_gpuPiS_S_P12single_pixelP12mosaic_pixel)
        /*0020*/ 	.word	0x00000020


	//----- nvinfo : EIATTR_FRAME_SIZE
	.align		4
.L_5:
        /*0024*/ 	.byte	0x04, 0x11
        /*0026*/ 	.short	(.L_7 - .L_6)
	.align		4
.L_6:
        /*0028*/ 	.word	index@(_Z14add_mosaic_gpuPiS_S_P12single_pixelP12mosaic_pixel)
        /*002c*/ 	.word	0x00000000


	//----- nvinfo : EIATTR_MIN_STACK_SIZE
	.align		4
.L_7:
        /*0030*/ 	.byte	0x04, 0x12
        /*0032*/ 	.short	(.L_9 - .L_8)
	.align		4
.L_8:
        /*0034*/ 	.word	index@(_Z14add_mosaic_gpuPiS_S_P12single_pixelP12mosaic_pixel)
        /*0038*/ 	.word	0x00000000


	//----- nvinfo : EIATTR_MIN_STACK_SIZE
	.align		4
.L_9:
        /*003c*/ 	.byte	0x04, 0x12
        /*003e*/ 	.short	(.L_11 - .L_10)
	.align		4
.L_10:
        /*0040*/ 	.word	index@(_Z9merge_gpuPiS_S_P12single_pixelP12mosaic_pixel)
        /*0044*/ 	.word	0x00000000
.L_11:


//--------------------- .nv.compat                --------------------------
	.section	.nv.compat,"",@"SHT_CUDA_COMPAT_INFO"
	.align	4
        /*0000*/ 	.byte	0x02, 0x09, 0x00, 0x00, 0x02, 0x02, 0x01, 0x00, 0x02, 0x05, 0x05, 0x00, 0x03, 0x07, 0x01, 0x01
        /*0010*/ 	.byte	0x02, 0x03, 0x00, 0x00, 0x02, 0x06, 0x01, 0x00, 0x04, 0x0b, 0x08, 0x00, 0x09, 0x00, 0x00, 0x00
        /*0020*/ 	.byte	0x00, 0x00, 0x00, 0x00


//--------------------- .nv.info._Z14add_mosaic_gpuPiS_S_P12single_pixelP12mosaic_pixel --------------------------
	.section	.nv.info._Z14add_mosaic_gpuPiS_S_P12single_pixelP12mosaic_pixel,"",@"SHT_CUDA_INFO"
	.sectionflags	@""
	.align	4


	//----- nvinfo : EIATTR_CUDA_API_VERSION
	.align		4
        /*0000*/ 	.byte	0x04, 0x37
        /*0002*/ 	.short	(.L_13 - .L_12)
.L_12:
        /*0004*/ 	.word	0x00000082


	//----- nvinfo : EIATTR_KPARAM_INFO
	.align		4
.L_13:
        /*0008*/ 	.byte	0x04, 0x17
        /*000a*/ 	.short	(.L_15 - .L_14)
.L_14:
        /*000c*/ 	.word	0x00000000
        /*0010*/ 	.short	0x0004
        /*0012*/ 	.short	0x0020
        /*0014*/ 	.byte	0x00, 0xf5, 0x21, 0x00


	//----- nvinfo : EIATTR_KPARAM_INFO
	.align		4
.L_15:
        /*0018*/ 	.byte	0x04, 0x17
        /*001a*/ 	.short	(.L_17 - .L_16)
.L_16:
        /*001c*/ 	.word	0x00000000
        /*0020*/ 	.short	0x0003
        /*0022*/ 	.short	0x0018
        /*0024*/ 	.byte	0x00, 0xf5, 0x21, 0x00


	//----- nvinfo : EIATTR_KPARAM_INFO
	.align		4
.L_17:
        /*0028*/ 	.byte	0x04, 0x17
        /*002a*/ 	.short	(.L_19 - .L_18)
.L_18:
        /*002c*/ 	.word	0x00000000
        /*0030*/ 	.short	0x0002
        /*0032*/ 	.short	0x0010
        /*0034*/ 	.byte	0x00, 0xf5, 0x21, 0x00


	//----- nvinfo : EIATTR_KPARAM_INFO
	.align		4
.L_19:
        /*0038*/ 	.byte	0x04, 0x17
        /*003a*/ 	.short	(.L_21 - .L_20)
.L_20:
        /*003c*/ 	.word	0x00000000
        /*0040*/ 	.short	0x0001
        /*0042*/ 	.short	0x0008
        /*0044*/ 	.byte	0x00, 0xf5, 0x21, 0x00


	//----- nvinfo : EIATTR_KPARAM_INFO
	.align		4
.L_21:
        /*0048*/ 	.byte	0x04, 0x17
        /*004a*/ 	.short	(.L_23 - .L_22)
.L_22:
        /*004c*/ 	.word	0x00000000
        /*0050*/ 	.short	0x0000
        /*0052*/ 	.short	0x0000
        /*0054*/ 	.byte	0x00, 0xf5, 0x21, 0x00


	//----- nvinfo : EIATTR_SPARSE_MMA_MASK
	.align		4
.L_23:
        /*0058*/ 	.byte	0x03, 0x50
        /*005a*/ 	.short	0x0000


	//----- nvinfo : EIATTR_MAXREG_COUNT
	.align		4
        /*005c*/ 	.byte	0x03, 0x1b
        /*005e*/ 	.short	0x00ff


	//----- nvinfo : EIATTR_MERCURY_ISA_VERSION
	.align		4
        /*0060*/ 	.byte	0x03, 0x5f
        /*0062*/ 	.short	0x0101


	//----- nvinfo : EIATTR_VRC_CTA_INIT_COUNT
	.align		4
        /*0064*/ 	.byte	0x02, 0x4a
	.zero		1
	.zero		1


	//----- nvinfo : EIATTR_EXIT_INSTR_OFFSETS
	.align		4
        /*0068*/ 	.byte	0x04, 0x1c
        /*006a*/ 	.short	(.L_25 - .L_24)


	//   ....[0]....
.L_24:
        /*006c*/ 	.word	0x00001e20


	//   ....[1]....
        /*0070*/ 	.word	0x000024e0


	//   ....[2]....
        /*0074*/ 	.word	0x00002830


	//   ....[3]....
        /*0078*/ 	.word	0x00002b20


	//----- nvinfo : EIATTR_CRS_STACK_SIZE
	.align		4
.L_25:
        /*007c*/ 	.byte	0x04, 0x1e
        /*007e*/ 	.short	(.L_27 - .L_26)
.L_26:
        /*0080*/ 	.word	0x00000000


	//----- nvinfo : EIATTR_CBANK_PARAM_SIZE
	.align		4
.L_27:
        /*0084*/ 	.byte	0x03, 0x19
        /*0086*/ 	.short	0x0028


	//----- nvinfo : EIATTR_PARAM_CBANK
	.align		4
        /*0088*/ 	.byte	0x04, 0x0a
        /*008a*/ 	.short	(.L_29 - .L_28)
	.align		4
.L_28:
        /*008c*/ 	.word	index@(.nv.constant0._Z14add_mosaic_gpuPiS_S_P12single_pixelP12mosaic_pixel)
        /*0090*/ 	.short	0x0380
        /*0092*/ 	.short	0x0028


	//----- nvinfo : EIATTR_SW_WAR
	.align		4
.L_29:
        /*0094*/ 	.byte	0x04, 0x36
        /*0096*/ 	.short	(.L_31 - .L_30)
.L_30:
        /*0098*/ 	.word	0x00000008
.L_31:


//--------------------- .nv.info._Z9merge_gpuPiS_S_P12single_pixelP12mosaic_pixel --------------------------
	.section	.nv.info._Z9merge_gpuPiS_S_P12single_pixelP12mosaic_pixel,"",@"SHT_CUDA_INFO"
	.sectionflags	@""
	.align	4


	//----- nvinfo : EIATTR_CUDA_API_VERSION
	.align		4
        /*0000*/ 	.byte	0x04, 0x37
        /*0002*/ 	.short	(.L_33 - .L_32)
.L_32:
        /*0004*/ 	.word	0x00000082


	//----- nvinfo : EIATTR_KPARAM_INFO
	.align		4
.L_33:
        /*0008*/ 	.byte	0x04, 0x17
        /*000a*/ 	.short	(.L_35 - .L_34)
.L_34:
        /*000c*/ 	.word	0x00000000
        /*0010*/ 	.short	0x0004
        /*0012*/ 	.short	0x0020
        /*0014*/ 	.byte	0x00, 0xf5, 0x21, 0x00


	//----- nvinfo : EIATTR_KPARAM_INFO
	.align		4
.L_35:
        /*0018*/ 	.byte	0x04, 0x17
        /*001a*/ 	.short	(.L_37 - .L_36)
.L_36:
        /*001c*/ 	.word	0x00000000
        /*0020*/ 	.short	0x0003
        /*0022*/ 	.short	0x0018
        /*0024*/ 	.byte	0x00, 0xf5, 0x21, 0x00


	//----- nvinfo : EIATTR_KPARAM_INFO
	.align		4
.L_37:
        /*0028*/ 	.byte	0x04, 0x17
        /*002a*/ 	.short	(.L_39 - .L_38)
.L_38:
        /*002c*/ 	.word	0x00000000
        /*0030*/ 	.short	0x0002
        /*0032*/ 	.short	0x0010
        /*0034*/ 	.byte	0x00, 0xf5, 0x21, 0x00


	//----- nvinfo : EIATTR_KPARAM_INFO
	.align		4
.L_39:
        /*0038*/ 	.byte	0x04, 0x17
        /*003a*/ 	.short	(.L_41 - .L_40)
.L_40:
        /*003c*/ 	.word	0x00000000
        /*0040*/ 	.short	0x0001
        /*0042*/ 	.short	0x0008
        /*0044*/ 	.byte	0x00, 0xf5, 0x21, 0x00


	//----- nvinfo : EIATTR_KPARAM_INFO
	.align		4
.L_41:
        /*0048*/ 	.byte	0x04, 0x17
        /*004a*/ 	.short	(.L_43 - .L_42)
.L_42:
        /*004c*/ 	.word	0x00000000
        /*0050*/ 	.short	0x0000
        /*0052*/ 	.short	0x0000
        /*0054*/ 	.byte	0x00, 0xf5, 0x21, 0x00


	//----- nvinfo : EIATTR_SPARSE_MMA_MASK
	.align		4
.L_43:
        /*0058*/ 	.byte	0x03, 0x50
        /*005a*/ 	.short	0x0000


	//----- nvinfo : EIATTR_MAXREG_COUNT
	.align		4
        /*005c*/ 	.byte	0x03, 0x1b
        /*005e*/ 	.short	0x00ff


	//----- nvinfo : EIATTR_MERCURY_ISA_VERSION
	.align		4
        /*0060*/ 	.byte	0x03, 0x5f
        /*0062*/ 	.short	0x0101


	//----- nvinfo : EIATTR_INT_WARP_WIDE_INSTR_OFFSETS
	.align		4
        /*0064*/ 	.byte	0x04, 0x31
        /*0066*/ 	.short	(.L_45 - .L_44)


	//   ....[0]....
.L_44:
        /*0068*/ 	.word	0x00000760


	//   ....[1]....
        /*006c*/ 	.word	0x000007c0


	//   ....[2]....
        /*0070*/ 	.word	0x00000800


	//   ....[3]....
        /*0074*/ 	.word	0x00000840


	//   ....[4]....
        /*0078*/ 	.word	0x00000920


	//   ....[5]....
        /*007c*/ 	.word	0x00000970


	//   ....[6]....
        /*0080*/ 	.word	0x000009b0


	//   ....[7]....
        /*0084*/ 	.word	0x000009f0


	//   ....[8]....
        /*0088*/ 	.word	0x00000a60


	//   ....[9]....
        /*008c*/ 	.word	0x00000ab0


	//   ....[10]....
        /*0090*/ 	.word	0x00000af0


	//   ....[11]....
        /*0094*/ 	.word	0x00000b30


	//   ....[12]....
        /*0098*/ 	.word	0x00000c30


	//   ....[13]....
        /*009c*/ 	.word	0x00000c80


	//   ....[14]....
        /*00a0*/ 	.word	0x00000cc0


	//   ....[15]....
        /*00a4*/ 	.word	0x00000d00


	//   ....[16]....
        /*00a8*/ 	.word	0x00000d70


	//   ....[17]....
        /*00ac*/ 	.word	0x00000dc0


	//   ....[18]....
        /*00b0*/ 	.word	0x00000e00


	//   ....[19]....
        /*00b4*/ 	.word	0x00000e40


	//   ....[20]....
        /*00b8*/ 	.word	0x00000f50


	//   ....[21]....
        /*00bc*/ 	.word	0x00000fa0


	//   ....[22]....
        /*00c0*/ 	.word	0x00000fe0


	//   ....[23]....
        /*00c4*/ 	.word	0x00001020


	//   ....[24]....
        /*00c8*/ 	.word	0x000010a0


	//   ....[25]....
        /*00cc*/ 	.word	0x000010f0


	//   ....[26]....
        /*00d0*/ 	.word	0x00001130


	//   ....[27]....
        /*00d4*/ 	.word	0x00001170


	//   ....[28]....
        /*00d8*/ 	.word	0x00001240


	//   ....[29]....
        /*00dc*/ 	.word	0x00001290


	//   ....[30]....
        /*00e0*/ 	.word	0x000012d0


	//   ....[31]....
        /*00e4*/ 	.word	0x00001310


	//   ....[32]....
        /*00e8*/ 	.word	0x00001380


	//   ....[33]....
        /*00ec*/ 	.word	0x000013d0


	//   ....[34]....
        /*00f0*/ 	.word	0x00001410


	//   ....[35]....
        /*00f4*/ 	.word	0x00001450


	//----- nvinfo : EIATTR_VRC_CTA_INIT_COUNT
	.align		4
.L_45:
        /*00f8*/ 	.byte	0x02, 0x4a
	.zero		1
	.zero		1


	//----- nvinfo : EIATTR_EXIT_INSTR_OFFSETS
	.align		4
        /*00fc*/ 	.byte	0x04, 0x1c
        /*00fe*/ 	.short	(.L_47 - .L_46)


	//   ....[0]....
.L_46:
        /*0100*/ 	.word	0x00000e80


	//   ....[1]....
        /*0104*/ 	.word	0x000011c0


	//   ....[2]....
        /*0108*/ 	.word	0x00001350


	//   ....[3]....
        /*010c*/ 	.word	0x00001480


	//----- nvinfo : EIATTR_CRS_STACK_SIZE
	.align		4
.L_47:
        /*0110*/ 	.byte	0x04, 0x1e
        /*0112*/ 	.short	(.L_49 - .L_48)
.L_48:
        /*0114*/ 	.word	0x00000000


	//----- nvinfo : EIATTR_CBANK_PARAM_SIZE
	.align		4
.L_49:
        /*0118*/ 	.byte	0x03, 0x19
        /*011a*/ 	.short	0x0028


	//----- nvinfo : EIATTR_PARAM_CBANK
	.align		4
        /*011c*/ 	.byte	0x04, 0x0a
        /*011e*/ 	.short	(.L_51 - .L_50)
	.align		4
.L_50:
        /*0120*/ 	.word	index@(.nv.constant0._Z9merge_gpuPiS_S_P12single_pixelP12mosaic_pixel)
        /*0124*/ 	.short	0x0380
        /*0126*/ 	.short	0x0028


	//----- nvinfo : EIATTR_SW_WAR
	.align		4
.L_51:
        /*0128*/ 	.byte	0x04, 0x36
        /*012a*/ 	.short	(.L_53 - .L_52)
.L_52:
        /*012c*/ 	.word	0x00000008
.L_53:


//--------------------- .nv.callgraph             --------------------------
	.section	.nv.callgraph,"",@"SHT_CUDA_CALLGRAPH"
	.align	4
	.sectionentsize	8
	.align		4
        /*0000*/ 	.word	0x00000000
	.align		4
        /*0004*/ 	.word	0xffffffff
	.align		4
        /*0008*/ 	.word	0x00000000
	.align		4
        /*000c*/ 	.word	0xfffffffe
	.align		4
        /*0010*/ 	.word	0x00000000
	.align		4
        /*0014*/ 	.word	0xfffffffd
	.align		4
        /*0018*/ 	.word	0x00000000
	.align		4
        /*001c*/ 	.word	0xfffffffc


//--------------------- .text._Z14add_mosaic_gpuPiS_S_P12single_pixelP12mosaic_pixel --------------------------
	.section	.text._Z14add_mosaic_gpuPiS_S_P12single_pixelP12mosaic_pixel,"ax",@progbits
	.align	128
        .global         _Z14add_mosaic_gpuPiS_S_P12single_pixelP12mosaic_pixel
        .type           _Z14add_mosaic_gpuPiS_S_P12single_pixelP12mosaic_pixel,@function
        .size           _Z14add_mosaic_gpuPiS_S_P12single_pixelP12mosaic_pixel,(.L_x_28 - _Z14add_mosaic_gpuPiS_S_P12single_pixelP12mosaic_pixel)
        .other          _Z14add_mosaic_gpuPiS_S_P12single_pixelP12mosaic_pixel,@"STO_CUDA_ENTRY STV_DEFAULT"
_Z14add_mosaic_gpuPiS_S_P12single_pixelP12mosaic_pixel:
.text._Z14add_mosaic_gpuPiS_S_P12single_pixelP12mosaic_pixel:
[----:B------:R-:W-:Y:S08]  /*0000*/  LDC R1, c[0x0][0x37c] ;  /* 0x0000df00ff017b82 */ /* 0x000ff00000000800 */
[----:B------:R-:W0:Y:S01]  /*0010*/  LDC.64 R12, c[0x0][0x380] ;  /* 0x0000e000ff0c7b82 */ /* 0x000e220000000a00 */
[----:B------:R-:W0:Y:S02]  /*0020*/  LDCU.64 UR4, c[0x0][0x358] ;  /* 0x00006b00ff0477ac */ /* 0x000e240008000a00 */
[----:B0-----:R-:W2:Y:S05]  /*0030*/  LDG.E R16, desc[UR4][R12.64] ;  /* 0x000000040c107981 */ /* 0x001eaa000c1e1900 */
[----:B------:R-:W0:Y:S08]  /*0040*/  LDC.64 R4, c[0x0][0x390] ;  /* 0x0000e400ff047b82 */ /* 0x000e300000000a00 */
[----:B------:R-:W1:Y:S01]  /*0050*/  LDC.64 R2, c[0x0][0x388] ;  /* 0x0000e200ff027b82 */ /* 0x000e620000000a00 */
[----:B0-----:R0:W3:Y:S04]  /*0060*/  LDG.E R11, desc[UR4][R4.64] ;  /* 0x00000004040b7981 */ /* 0x0010e8000c1e1900 */
[----:B-1----:R-:W4:Y:S03]  /*0070*/  LDG.E R21, desc[UR4][R2.64] ;  /* 0x0000000402157981 */ /* 0x002f26000c1e1900 */
[----:B------:R-:W1:Y:S01]  /*0080*/  S2UR UR6, SR_CTAID.Z ;  /* 0x00000000000679c3 */ /* 0x000e620000002700 */
[----:B0-----:R-:W-:Y:S01]  /*0090*/  IMAD.MOV.U32 R4, RZ, RZ, RZ ;  /* 0x000000ffff047224 */ /* 0x001fe200078e00ff */
[----:B--2---:R-:W-:-:S02]  /*00a0*/  IABS R6, R16 ;  /* 0x0000001000067213 */ /* 0x004fc40000000000 */
[----:B------:R-:W-:Y:S02]  /*00b0*/  VIMNMX R8, PT, PT, R16, 0x20, !PT ;  /* 0x0000002010087848 */ /* 0x000fe40007fe0100 */
[----:B------:R-:W0:Y:S02]  /*00c0*/  I2F.RP R0, R6 ;  /* 0x0000000600007306 */ /* 0x000e240000209400 */
[----:B------:R-:W-:-:S04]  /*00d0*/  SHF.R.U32.HI R8, RZ, 0x5, R8 ;  /* 0x00000005ff087819 */ /* 0x000fc80000011608 */
[----:B------:R-:W-:Y:S02]  /*00e0*/  ISETP.NE.U32.AND P5, PT, R8, RZ, PT ;  /* 0x000000ff0800720c */ /* 0x000fe40003fa5070 */
[----:B------:R-:W2:Y:S08]  /*00f0*/  I2F.U32.RP R9, R8 ;  /* 0x0000000800097306 */ /* 0x000eb00000209000 */
[----:B0-----:R-:W0:Y:S08]  /*0100*/  MUFU.RCP R0, R0 ;  /* 0x0000000000007308 */ /* 0x001e300000001000 */
[----:B--2---:R-:W2:Y:S01]  /*0110*/  MUFU.RCP R9, R9 ;  /* 0x0000000900097308 */ /* 0x004ea20000001000 */
[----:B----4-:R-:W-:Y:S01]  /*0120*/  SHF.R.S32.HI R18, RZ, 0x1f, R21 ;  /* 0x0000001fff127819 */ /* 0x010fe20000011415 */
[----:B0-----:R-:W-:Y:S01]  /*0130*/  VIADD R7, R0, 0xffffffe ;  /* 0x0ffffffe00077836 */ /* 0x001fe20000000000 */
[----:B------:R-:W-:-:S02]  /*0140*/  IABS R0, R16 ;  /* 0x0000001000007213 */ /* 0x000fc40000000000 */
[----:B------:R-:W-:-:S03]  /*0150*/  LEA.HI R18, R18, R21, RZ, 0x5 ;  /* 0x0000001512127211 */ /* 0x000fc600078f28ff */
[----:B------:R0:W4:Y:S01]  /*0160*/  F2I.FTZ.U32.TRUNC.NTZ R5, R7 ;  /* 0x0000000700057305 */ /* 0x000122000021f000 */
[----:B------:R-:W-:Y:S02]  /*0170*/  IADD3 R14, PT, PT, RZ, -R0, RZ ;  /* 0x80000000ff0e7210 */ /* 0x000fe40007ffe0ff */
[----:B------:R-:W-:Y:S01]  /*0180*/  LOP3.LUT R20, R18, 0xffffffe0, RZ, 0xc0, !PT ;  /* 0xffffffe012147812 */ /* 0x000fe200078ec0ff */
[----:B--2---:R-:W-:Y:S01]  /*0190*/  VIADD R2, R9, 0xffffffe ;  /* 0x0ffffffe09027836 */ /* 0x004fe20000000000 */
[----:B---3--:R-:W-:-:S03]  /*01a0*/  IABS R9, R11 ;  /* 0x0000000b00097213 */ /* 0x008fc60000000000 */
[----:B------:R2:W3:Y:S01]  /*01b0*/  F2I.FTZ.U32.TRUNC.NTZ R3, R2 ;  /* 0x0000000200037305 */ /* 0x0004e2000021f000 */
[----:B0-----:R-:W-:Y:S01]  /*01c0*/  IMAD.MOV R7, RZ, RZ, -R8 ;  /* 0x000000ffff077224 */ /* 0x001fe200078e0a08 */
[----:B----4-:R-:W-:Y:S01]  /*01d0*/  IADD3 R15, PT, PT, RZ, -R5, RZ ;  /* 0x80000005ff0f7210 */ /* 0x010fe20007ffe0ff */
[----:B--2---:R-:W-:-:S04]  /*01e0*/  IMAD.MOV.U32 R2, RZ, RZ, RZ ;  /* 0x000000ffff027224 */ /* 0x004fc800078e00ff */
[----:B------:R-:W-:Y:S02]  /*01f0*/  IMAD R15, R15, R6, RZ ;  /* 0x000000060f0f7224 */ /* 0x000fe400078e02ff */
[----:B---3--:R-:W-:Y:S02]  /*0200*/  IMAD R7, R7, R3, RZ ;  /* 0x0000000307077224 */ /* 0x008fe400078e02ff */
[----:B------:R-:W-:-:S04]  /*0210*/  IMAD.HI.U32 R4, R5, R15, R4 ;  /* 0x0000000f05047227 */ /* 0x000fc800078e0004 */
[----:B------:R-:W-:Y:S02]  /*0220*/  IMAD.MOV.U32 R5, RZ, RZ, R9 ;  /* 0x000000ffff057224 */ /* 0x000fe400078e0009 */
[----:B------:R-:W-:Y:S01]  /*0230*/  IMAD.HI.U32 R0, R3, R7, R2 ;  /* 0x0000000703007227 */ /* 0x000fe200078e0002 */
[----:B------:R-:W-:Y:S02]  /*0240*/  IABS R7, R21 ;  /* 0x0000001500077213 */ /* 0x000fe40000000000 */
[----:B------:R-:W-:Y:S01]  /*0250*/  LOP3.LUT R2, R11, R16, RZ, 0x3c, !PT ;  /* 0x000000100b027212 */ /* 0x000fe200078e3cff */
[----:B------:R-:W-:-:S03]  /*0260*/  IMAD.HI.U32 R10, R4, R5, RZ ;  /* 0x00000005040a7227 */ /* 0x000fc600078e00ff */
[----:B------:R-:W-:Y:S01]  /*0270*/  ISETP.GE.AND P0, PT, R2, RZ, PT ;  /* 0x000000ff0200720c */ /* 0x000fe20003f06270 */
[----:B------:R-:W-:Y:S01]  /*0280*/  IMAD R3, R10, R14, R5 ;  /* 0x0000000e0a037224 */ /* 0x000fe200078e0205 */
[----:B------:R-:W0:Y:S01]  /*0290*/  S2R R2, SR_CTAID.X ;  /* 0x0000000000027919 */ /* 0x000e220000002500 */
[----:B-1----:R-:W-:-:S03]  /*02a0*/  IMAD.HI.U32 R0, R0, UR6, RZ ;  /* 0x0000000600007c27 */ /* 0x002fc6000f8e00ff */
[----:B------:R-:W-:Y:S01]  /*02b0*/  ISETP.GT.U32.AND P4, PT, R6, R3, PT ;  /* 0x000000030600720c */ /* 0x000fe20003f84070 */
[----:B------:R-:W-:Y:S01]  /*02c0*/  IMAD.HI.U32 R9, R4, R7, RZ ;  /* 0x0000000704097227 */ /* 0x000fe200078e00ff */
[----:B------:R-:W-:Y:S01]  /*02d0*/  IADD3 R15, PT, PT, -R0, RZ, RZ ;  /* 0x000000ff000f7210 */ /* 0x000fe20007ffe1ff */
[----:B------:R-:W1:Y:S02]  /*02e0*/  S2R R4, SR_TID.Y ;  /* 0x0000000000047919 */ /* 0x000e640000002200 */
[----:B------:R-:W-:Y:S01]  /*02f0*/  IMAD R7, R9, R14, R7 ;  /* 0x0000000e09077224 */ /* 0x000fe200078e0207 */
[----:B------:R-:W-:Y:S01]  /*0300*/  LOP3.LUT R14, R21, R16, RZ, 0x3c, !PT ;  /* 0x00000010150e7212 */ /* 0x000fe200078e3cff */
[----:B------:R-:W-:Y:S01]  /*0310*/  IMAD R15, R8, R15, UR6 ;  /* 0x00000006080f7e24 */ /* 0x000fe2000f8e020f */
[----:B------:R-:W1:Y:S02]  /*0320*/  S2R R5, SR_TID.X ;  /* 0x0000000000057919 */ /* 0x000e640000002100 */
[----:B------:R-:W-:-:S02]  /*0330*/  ISETP.GT.U32.AND P2, PT, R6, R7, PT ;  /* 0x000000070600720c */ /* 0x000fc40003f44070 */
[----:B------:R-:W-:Y:S01]  /*0340*/  ISETP.GE.U32.AND P1, PT, R15, R8, PT ;  /* 0x000000080f00720c */ /* 0x000fe20003f26070 */
[----:B------:R-:W-:Y:S02]  /*0350*/  @!P4 IMAD.IADD R3, R3, 0x1, -R6 ;  /* 0x000000010303c824 */ /* 0x000fe400078e0a06 */
[----:B------:R-:W-:-:S03]  /*0360*/  @!P4 VIADD R10, R10, 0x1 ;  /* 0x000000010a0ac836 */ /* 0x000fc60000000000 */
[-C--:B------:R-:W-:Y:S02]  /*0370*/  ISETP.GE.U32.AND P3, PT, R3, R6.reuse, PT ;  /* 0x000000060300720c */ /* 0x080fe40003f66070 */
[----:B------:R-:W0:Y:S03]  /*0380*/  S2R R3, SR_CTAID.Y ;  /* 0x0000000000037919 */ /* 0x000e260000002600 */
[----:B------:R-:W-:Y:S01]  /*0390*/  @!P2 IMAD.IADD R7, R7, 0x1, -R6 ;  /* 0x000000010707a824 */ /* 0x000fe200078e0a06 */
[----:B------:R-:W-:Y:S01]  /*03a0*/  @!P2 IADD3 R9, PT, PT, R9, 0x1, RZ ;  /* 0x000000010909a810 */ /* 0x000fe20007ffe0ff */
[----:B------:R-:W-:Y:S01]  /*03b0*/  @P1 VIADD R0, R0, 0x1 ;  /* 0x0000000100001836 */ /* 0x000fe20000000000 */
[----:B------:R-:W-:Y:S02]  /*03c0*/  @P1 IADD3 R15, PT, PT, -R8, R15, RZ ;  /* 0x0000000f080f1210 */ /* 0x000fe40007ffe1ff */
[----:B------:R-:W-:-:S02]  /*03d0*/  ISETP.GE.U32.AND P4, PT, R7, R6, PT ;  /* 0x000000060700720c */ /* 0x000fc40003f86070 */
[----:B------:R-:W-:Y:S01]  /*03e0*/  ISETP.GE.U32.AND P6, PT, R15, R8, PT ;  /* 0x000000080f00720c */ /* 0x000fe20003fc6070 */
[----:B------:R-:W-:Y:S01]  /*03f0*/  @P3 VIADD R10, R10, 0x1 ;  /* 0x000000010a0a3836 */ /* 0x000fe20000000000 */
[----:B------:R-:W-:Y:S02]  /*0400*/  ISETP.NE.AND P3, PT, R16, RZ, PT ;  /* 0x000000ff1000720c */ /* 0x000fe40003f65270 */
[----:B------:R-:W-:Y:S02]  /*0410*/  ISETP.GE.AND P1, PT, R14, RZ, PT ;  /* 0x000000ff0e00720c */ /* 0x000fe40003f26270 */
[----:B------:R-:W-:Y:S02]  /*0420*/  MOV R7, R10 ;  /* 0x0000000a00077202 */ /* 0x000fe40000000f00 */
[----:B------:R-:W-:Y:S01]  /*0430*/  LOP3.LUT R10, RZ, R16, RZ, 0x33, !PT ;  /* 0x00000010ff0a7212 */ /* 0x000fe200078e33ff */
[----:B-1----:R-:W-:Y:S02]  /*0440*/  IMAD R14, R21, R4, R5 ;  /* 0x00000004150e7224 */ /* 0x002fe400078e0205 */
[----:B------:R-:W-:Y:S01]  /*0450*/  @P4 IADD3 R9, PT, PT, R9, 0x1, RZ ;  /* 0x0000000109094810 */ /* 0x000fe20007ffe0ff */
[----:B------:R-:W-:-:S02]  /*0460*/  @!P0 IMAD.MOV R7, RZ, RZ, -R7 ;  /* 0x000000ffff078224 */ /* 0x000fc400078e0a07 */
[----:B------:R-:W-:Y:S01]  /*0470*/  @P6 VIADD R0, R0, 0x1 ;  /* 0x0000000100006836 */ /* 0x000fe20000000000 */
[----:B------:R-:W-:Y:S02]  /*0480*/  @!P5 LOP3.LUT R0, RZ, R8, RZ, 0x33, !PT ;  /* 0x00000008ff00d212 */ /* 0x000fe400078e33ff */
[----:B------:R-:W-:Y:S01]  /*0490*/  SEL R6, R10, R7, !P3 ;  /* 0x000000070a067207 */ /* 0x000fe20005800000 */
[----:B------:R-:W-:Y:S02]  /*04a0*/  @!P1 IMAD.MOV R9, RZ, RZ, -R9 ;  /* 0x000000ffff099224 */ /* 0x000fe400078e0a09 */
[----:B------:R-:W-:Y:S01]  /*04b0*/  IMAD.MOV R15, RZ, RZ, -R0 ;  /* 0x000000ffff0f7224 */ /* 0x000fe200078e0a00 */
[----:B------:R-:W-:Y:S01]  /*04c0*/  IADD3 R24, PT, PT, R6, 0x1, RZ ;  /* 0x0000000106187810 */ /* 0x000fe20007ffe0ff */
[----:B------:R-:W-:Y:S01]  /*04d0*/  IMAD.MOV R7, RZ, RZ, -R6 ;  /* 0x000000ffff077224 */ /* 0x000fe200078e0a06 */
[----:B------:R-:W-:Y:S01]  /*04e0*/  SEL R9, R10, R9, !P3 ;  /* 0x000000090a097207 */ /* 0x000fe20005800000 */
[----:B0-----:R-:W-:Y:S01]  /*04f0*/  IMAD R17, R21, R3, R2 ;  /* 0x0000000315117224 */ /* 0x001fe200078e0202 */
[--C-:B------:R-:W-:Y:S01]  /*0500*/  SHF.R.S32.HI R10, RZ, 0x1f, R11.reuse ;  /* 0x0000001fff0a7819 */ /* 0x100fe2000001140b */
[----:B------:R-:W-:Y:S01]  /*0510*/  IMAD R7, R16, R7, R11 ;  /* 0x0000000710077224 */ /* 0x000fe200078e020b */
[----:B------:R-:W-:Y:S01]  /*0520*/  ISETP.GE.U32.AND P1, PT, R2, R9, PT ;  /* 0x000000090200720c */ /* 0x000fe20003f26070 */
[----:B------:R-:W-:Y:S01]  /*0530*/  IMAD R8, R8, R15, UR6 ;  /* 0x0000000608087e24 */ /* 0x000fe2000f8e020f */
[----:B------:R-:W-:Y:S01]  /*0540*/  LEA.HI R19, R10, R11, RZ, 0x5 ;  /* 0x0000000b0a137211 */ /* 0x000fe200078f28ff */
[C---:B------:R-:W-:Y:S01]  /*0550*/  IMAD R17, R16.reuse, R17, R14 ;  /* 0x0000001110117224 */ /* 0x040fe200078e020e */
[----:B------:R-:W-:Y:S01]  /*0560*/  ISETP.NE.AND P0, PT, R7, RZ, PT ;  /* 0x000000ff0700720c */ /* 0x000fe20003f05270 */
[----:B------:R-:W0:Y:S01]  /*0570*/  LDC.64 R14, c[0x0][0x398] ;  /* 0x0000e600ff0e7b82 */ /* 0x000e220000000a00 */
[----:B------:R-:W-:Y:S01]  /*0580*/  IMAD.MOV R22, RZ, RZ, -R9 ;  /* 0x000000ffff167224 */ /* 0x000fe200078e0a09 */
[----:B------:R-:W-:Y:S01]  /*0590*/  ISETP.GE.U32.OR P1, PT, R3, R6, P1 ;  /* 0x000000060300720c */ /* 0x000fe20000f26470 */
[----:B------:R-:W-:Y:S01]  /*05a0*/  IMAD R23, R21, R0, RZ ;  /* 0x0000000015177224 */ /* 0x000fe200078e02ff */
[C---:B------:R-:W-:Y:S01]  /*05b0*/  ISETP.GT.AND P3, PT, R16.reuse, 0x20, PT ;  /* 0x000000201000780c */ /* 0x040fe20003f64270 */
[----:B------:R-:W-:Y:S01]  /*05c0*/  IMAD R10, R16, R22, R21 ;  /* 0x00000016100a7224 */ /* 0x000fe200078e0215 */
[----:B------:R-:W-:Y:S01]  /*05d0*/  LOP3.LUT R22, R19, 0xffffffe0, RZ, 0xc0, !PT ;  /* 0xffffffe013167812 */ /* 0x000fe200078ec0ff */
[----:B------:R-:W-:Y:S01]  /*05e0*/  IMAD.IADD R21, R21, 0x1, -R20 ;  /* 0x0000000115157824 */ /* 0x000fe200078e0a14 */
[----:B------:R-:W-:-:S02]  /*05f0*/  IADD3 R20, PT, PT, R23, R8, RZ ;  /* 0x0000000817147210 */ /* 0x000fc40007ffe0ff */
[----:B------:R-:W-:Y:S01]  /*0600*/  ISETP.NE.AND P2, PT, R10, RZ, PT ;  /* 0x000000ff0a00720c */ /* 0x000fe20003f45270 */
[----:B------:R-:W-:Y:S01]  /*0610*/  IMAD.IADD R22, R11, 0x1, -R22 ;  /* 0x000000010b167824 */ /* 0x000fe200078e0a16 */
[----:B------:R-:W-:Y:S01]  /*0620*/  IADD3 R11, PT, PT, R9, 0x1, RZ ;  /* 0x00000001090b7810 */ /* 0x000fe20007ffe0ff */
[----:B------:R-:W-:Y:S02]  /*0630*/  @!P0 IMAD.MOV R24, RZ, RZ, R6 ;  /* 0x000000ffff188224 */ /* 0x000fe400078e0206 */
[----:B------:R-:W-:Y:S01]  /*0640*/  IMAD.U32 R19, R20, 0x20, R17 ;  /* 0x0000002014137824 */ /* 0x000fe200078e0011 */
[----:B------:R-:W-:Y:S02]  /*0650*/  SHF.R.S32.HI R17, RZ, 0x1f, R10 ;  /* 0x0000001fff117819 */ /* 0x000fe4000001140a */
[----:B------:R-:W-:Y:S01]  /*0660*/  IADD3 R18, PT, PT, R24, -0x1, RZ ;  /* 0xffffffff18127810 */ /* 0x000fe20007ffe0ff */
[----:B------:R-:W-:Y:S01]  /*0670*/  @!P0 IMAD.MOV R18, RZ, RZ, R24 ;  /* 0x000000ffff128224 */ /* 0x000fe200078e0218 */
[----:B------:R-:W-:-:S03]  /*0680*/  LEA.HI R20, R17, R10, RZ, 0x5 ;  /* 0x0000000a11147211 */ /* 0x000fc600078f28ff */
[----:B------:R-:W-:Y:S01]  /*0690*/  @!P2 IMAD.MOV R11, RZ, RZ, R9 ;  /* 0x000000ffff0ba224 */ /* 0x000fe200078e0209 */
[----:B------:R-:W-:Y:S01]  /*06a0*/  ISETP.GE.U32.AND P0, PT, R3, R18, PT ;  /* 0x000000120300720c */ /* 0x000fe20003f06070 */
[----:B0-----:R-:W-:Y:S01]  /*06b0*/  IMAD.WIDE R14, R19, 0x3, R14 ;  /* 0x00000003130e7825 */ /* 0x001fe200078e020e */
[----:B------:R-:W-:-:S04]  /*06c0*/  SHF.R.S32.HI R18, RZ, 0x1f, R7 ;  /* 0x0000001fff127819 */ /* 0x000fc80000011407 */
[----:B------:R-:W-:Y:S01]  /*06d0*/  LEA.HI R23, R18, R7, RZ, 0x5 ;  /* 0x0000000712177211 */ /* 0x000fe200078f28ff */
[----:B------:R-:W-:Y:S06]  /*06e0*/  @P1 BRA `(.L_x_0) ;  /* 0x0000000400101947 */ /* 0x000fec0003800000 */
[----:B------:R-:W-:Y:S01]  /*06f0*/  IMAD R24, R16, R16, RZ ;  /* 0x0000001010187224 */ /* 0x000fe200078e02ff */
[----:B------:R-:W0:Y:S03]  /*0700*/  LDC.64 R18, c[0x0][0x3a0] ;  /* 0x0000e800ff127b82 */ /* 0x000e260000000a00 */
[----:B------:R-:W1:Y:S01]  /*0710*/  I2F.U32.RP R25, R24 ;  /* 0x0000001800197306 */ /* 0x000e620000209000 */
[----:B------:R-:W-:-:S07]  /*0720*/  IADD3 R27, PT, PT, RZ, -R24, RZ ;  /* 0x80000018ff1b7210 */ /* 0x000fce0007ffe0ff */
[----:B-1----:R-:W1:Y:S02]  /*0730*/  MUFU.RCP R25, R25 ;  /* 0x0000001900197308 */ /* 0x002e640000001000 */
[----:B-1----:R-:W-:-:S06]  /*0740*/  VIADD R16, R25, 0xffffffe ;  /* 0x0ffffffe19107836 */ /* 0x002fcc0000000000 */
[----:B------:R1:W2:Y:S02]  /*0750*/  F2I.FTZ.U32.TRUNC.NTZ R17, R16 ;  /* 0x0000001000117305 */ /* 0x0002a4000021f000 */
[----:B-1----:R-:W-:Y:S02]  /*0760*/  IMAD.MOV.U32 R16, RZ, RZ, RZ ;  /* 0x000000ffff107224 */ /* 0x002fe400078e00ff */
[----:B--2---:R-:W-:-:S04]  /*0770*/  IMAD R27, R27, R17, RZ ;  /* 0x000000111b1b7224 */ /* 0x004fc800078e02ff */
[----:B------:R-:W-:-:S04]  /*0780*/  IMAD.HI.U32 R26, R17, R27, R16 ;  /* 0x0000001b111a7227 */ /* 0x000fc800078e0010 */
[----:B------:R-:W-:-:S04]  /*0790*/  IMAD R17, R11, R3, R2 ;  /* 0x000000030b117224 */ /* 0x000fc800078e0202 */
[----:B0-----:R-:W-:-:S05]  /*07a0*/  IMAD.WIDE R18, R17, 0xc, R18 ;  /* 0x0000000c11127825 */ /* 0x001fca00078e0212 */
[----:B------:R-:W2:Y:S01]  /*07b0*/  LDG.E R17, desc[UR4][R18.64] ;  /* 0x0000000412117981 */ /* 0x000ea2000c1e1900 */
[----:B------:R-:W-:Y:S01]  /*07c0*/  ISETP.NE.U32.AND P5, PT, R24, RZ, PT ;  /* 0x000000ff1800720c */ /* 0x000fe20003fa5070 */
[----:B--2---:R-:W-:-:S04]  /*07d0*/  IMAD.HI.U32 R27, R26, R17, RZ ;  /* 0x000000111a1b7227 */ /* 0x004fc800078e00ff */
[----:B------:R-:W-:-:S04]  /*07e0*/  IMAD.MOV R25, RZ, RZ, -R27 ;  /* 0x000000ffff197224 */ /* 0x000fc800078e0a1b */
[----:B------:R-:W-:-:S05]  /*07f0*/  IMAD R17, R24, R25, R17 ;  /* 0x0000001918117224 */ /* 0x000fca00078e0211 */
[----:B------:R-:W-:-:S13]  /*0800*/  ISETP.GE.U32.AND P1, PT, R17, R24, PT ;  /* 0x000000181100720c */ /* 0x000fda0003f26070 */
[----:B------:R-:W-:Y:S01]  /*0810*/  @P1 IADD3 R17, PT, PT, -R24, R17, RZ ;  /* 0x0000001118111210 */ /* 0x000fe20007ffe1ff */
[----:B------:R-:W-:-:S03]  /*0820*/  @P1 VIADD R27, R27, 0x1 ;  /* 0x000000011b1b1836 */ /* 0x000fc60000000000 */
[----:B------:R-:W-:-:S13]  /*0830*/  ISETP.GE.U32.AND P4, PT, R17, R24, PT ;  /* 0x000000181100720c */ /* 0x000fda0003f86070 */
[----:B------:R-:W-:Y:S01]  /*0840*/  @P4 VIADD R27, R27, 0x1 ;  /* 0x000000011b1b4836 */ /* 0x000fe20000000000 */
[----:B------:R-:W-:-:S05]  /*0850*/  @!P5 LOP3.LUT R27, RZ, R24, RZ, 0x33, !PT ;  /* 0x00000018ff1bd212 */ /* 0x000fca00078e33ff */
[----:B------:R0:W-:Y:S04]  /*0860*/  STG.E.U8 desc[UR4][R14.64], R27 ;  /* 0x0000001b0e007986 */ /* 0x0001e8000c101104 */
[----:B------:R-:W2:Y:S04]  /*0870*/  LDG.E R25, desc[UR4][R12.64] ;  /* 0x000000040c197981 */ /* 0x000ea8000c1e1900 */
[----:B------:R-:W0:Y:S01]  /*0880*/  LDG.E R24, desc[UR4][R18.64+0x4] ;  /* 0x0000040412187981 */ /* 0x000e22000c1e1900 */
[----:B--2---:R-:W-:-:S04]  /*0890*/  IMAD R25, R25, R25, RZ ;  /* 0x0000001919197224 */ /* 0x004fc800078e02ff */
[----:B------:R-:W1:Y:S01]  /*08a0*/  I2F.U32.RP R26, R25 ;  /* 0x00000019001a7306 */ /* 0x000e620000209000 */
[----:B------:R-:W-:Y:S01]  /*08b0*/  IMAD.MOV R29, RZ, RZ, -R25 ;  /* 0x000000ffff1d7224 */ /* 0x000fe200078e0a19 */
[----:B------:R-:W-:-:S06]  /*08c0*/  ISETP.NE.U32.AND P5, PT, R25, RZ, PT ;  /* 0x000000ff1900720c */ /* 0x000fcc0003fa5070 */
[----:B-1----:R-:W1:Y:S02]  /*08d0*/  MUFU.RCP R26, R26 ;  /* 0x0000001a001a7308 */ /* 0x002e640000001000 */
[----:B-1----:R-:W-:-:S06]  /*08e0*/  IADD3 R16, PT, PT, R26, 0xffffffe, RZ ;  /* 0x0ffffffe1a107810 */ /* 0x002fcc0007ffe0ff */
[----:B------:R1:W2:Y:S02]  /*08f0*/  F2I.FTZ.U32.TRUNC.NTZ R17, R16 ;  /* 0x0000001000117305 */ /* 0x0002a4000021f000 */
[----:B-1----:R-:W-:Y:S02]  /*0900*/  IMAD.MOV.U32 R16, RZ, RZ, RZ ;  /* 0x000000ffff107224 */ /* 0x002fe400078e00ff */
[----:B--2---:R-:W-:-:S04]  /*0910*/  IMAD R29, R29, R17, RZ ;  /* 0x000000111d1d7224 */ /* 0x004fc800078e02ff */
[----:B------:R-:W-:-:S06]  /*0920*/  IMAD.HI.U32 R17, R17, R29, R16 ;  /* 0x0000001d11117227 */ /* 0x000fcc00078e0010 */
[----:B0-----:R-:W-:-:S05]  /*0930*/  IMAD.HI.U32 R27, R17, R24, RZ ;  /* 0x00000018111b7227 */ /* 0x001fca00078e00ff */
[----:B------:R-:W-:-:S05]  /*0940*/  IADD3 R17, PT, PT, -R27, RZ, RZ ;  /* 0x000000ff1b117210 */ /* 0x000fca0007ffe1ff */
[----:B------:R-:W-:-:S05]  /*0950*/  IMAD R24, R25, R17, R24 ;  /* 0x0000001119187224 */ /* 0x000fca00078e0218 */
[----:B------:R-:W-:-:S13]  /*0960*/  ISETP.GE.U32.AND P1, PT, R24, R25, PT ;  /* 0x000000191800720c */ /* 0x000fda0003f26070 */
[----:B------:R-:W-:Y:S02]  /*0970*/  @P1 IMAD.IADD R24, R24, 0x1, -R25 ;  /* 0x0000000118181824 */ /* 0x000fe400078e0a19 */
[----:B------:R-:W-:-:S03]  /*0980*/  @P1 VIADD R27, R27, 0x1 ;  /* 0x000000011b1b1836 */ /* 0x000fc60000000000 */
[----:B------:R-:W-:-:S13]  /*0990*/  ISETP.GE.U32.AND P4, PT, R24, R25, PT ;  /* 0x000000191800720c */ /* 0x000fda0003f86070 */
[----:B------:R-:W-:Y:S02]  /*09a0*/  @P4 IADD3 R27, PT, PT, R27, 0x1, RZ ;  /* 0x000000011b1b4810 */ /* 0x000fe40007ffe0ff */
[----:B------:R-:W-:-:S05]  /*09b0*/  @!P5 LOP3.LUT R27, RZ, R25, RZ, 0x33, !PT ;  /* 0x00000019ff1bd212 */ /* 0x000fca00078e33ff */
[----:B------:R0:W-:Y:S04]  /*09c0*/  STG.E.U8 desc[UR4][R14.64+0x1], R27 ;  /* 0x0000011b0e007986 */ /* 0x0001e8000c101104 */
[----:B------:R-:W2:Y:S04]  /*09d0*/  LDG.E R25, desc[UR4][R12.64] ;  /* 0x000000040c197981 */ /* 0x000ea8000c1e1900 */
[----:B------:R-:W3:Y:S01]  /*09e0*/  LDG.E R18, desc[UR4][R18.64+0x8] ;  /* 0x0000080412127981 */ /* 0x000ee2000c1e1900 */
[----:B--2---:R-:W-:-:S04]  /*09f0*/  IMAD R25, R25, R25, RZ ;  /* 0x0000001919197224 */ /* 0x004fc800078e02ff */
[----:B------:R-:W1:Y:S01]  /*0a00*/  I2F.U32.RP R24, R25 ;  /* 0x0000001900187306 */ /* 0x000e620000209000 */
[----:B------:R-:W-:Y:S01]  /*0a10*/  IMAD.MOV R29, RZ, RZ, -R25 ;  /* 0x000000ffff1d7224 */ /* 0x000fe200078e0a19 */
[----:B------:R-:W-:-:S06]  /*0a20*/  ISETP.NE.U32.AND P5, PT, R25, RZ, PT ;  /* 0x000000ff1900720c */ /* 0x000fcc0003fa5070 */
[----:B-1----:R-:W1:Y:S02]  /*0a30*/  MUFU.RCP R24, R24 ;  /* 0x0000001800187308 */ /* 0x002e640000001000 */
[----:B-1----:R-:W-:-:S06]  /*0a40*/  VIADD R16, R24, 0xffffffe ;  /* 0x0ffffffe18107836 */ /* 0x002fcc0000000000 */
[----:B------:R1:W2:Y:S02]  /*0a50*/  F2I.FTZ.U32.TRUNC.NTZ R17, R16 ;  /* 0x0000001000117305 */ /* 0x0002a4000021f000 */
[----:B-1----:R-:W-:Y:S02]  /*0a60*/  HFMA2 R16, -RZ, RZ, 0, 0 ;  /* 0x00000000ff107431 */ /* 0x002fe400000001ff */
[----:B--2---:R-:W-:-:S04]  /*0a70*/  IMAD R29, R29, R17, RZ ;  /* 0x000000111d1d7224 */ /* 0x004fc800078e02ff */
[----:B------:R-:W-:-:S06]  /*0a80*/  IMAD.HI.U32 R17, R17, R29, R16 ;  /* 0x0000001d11117227 */ /* 0x000fcc00078e0010 */
[----:B---3--:R-:W-:-:S04]  /*0a90*/  IMAD.HI.U32 R17, R17, R18, RZ ;  /* 0x0000001211117227 */ /* 0x008fc800078e00ff */
[----:B------:R-:W-:-:S04]  /*0aa0*/  IMAD.MOV R19, RZ, RZ, -R17 ;  /* 0x000000ffff137224 */ /* 0x000fc800078e0a11 */
[----:B------:R-:W-:-:S05]  /*0ab0*/  IMAD R18, R25, R19, R18 ;  /* 0x0000001319127224 */ /* 0x000fca00078e0212 */
[----:B------:R-:W-:-:S13]  /*0ac0*/  ISETP.GE.U32.AND P1, PT, R18, R25, PT ;  /* 0x000000191200720c */ /* 0x000fda0003f26070 */
[----:B------:R-:W-:Y:S01]  /*0ad0*/  @P1 IMAD.IADD R18, R18, 0x1, -R25 ;  /* 0x0000000112121824 */ /* 0x000fe200078e0a19 */
[----:B------:R-:W-:-:S04]  /*0ae0*/  @P1 IADD3 R17, PT, PT, R17, 0x1, RZ ;  /* 0x0000000111111810 */ /* 0x000fc80007ffe0ff */
[----:B------:R-:W-:-:S13]  /*0af0*/  ISETP.GE.U32.AND P4, PT, R18, R25, PT ;  /* 0x000000191200720c */ /* 0x000fda0003f86070 */
[----:B------:R-:W-:Y:S01]  /*0b00*/  @P4 VIADD R17, R17, 0x1 ;  /* 0x0000000111114836 */ /* 0x000fe20000000000 */
[----:B------:R-:W-:-:S05]  /*0b10*/  @!P5 LOP3.LUT R17, RZ, R25, RZ, 0x33, !PT ;  /* 0x00000019ff11d212 */ /* 0x000fca00078e33ff */
[----:B------:R0:W-:Y:S02]  /*0b20*/  STG.E.U8 desc[UR4][R14.64+0x2], R17 ;  /* 0x000002110e007986 */ /* 0x0001e4000c101104 */
.L_x_0:
[----:B------:R-:W-:Y:S02]  /*0b30*/  ISETP.NE.OR P0, PT, R2, R9, P0 ;  /* 0x000000090200720c */ /* 0x000fe40000705670 */
[----:B------:R-:W-:Y:S02]  /*0b40*/  SHF.R.S32.HI R16, RZ, 0x5, R20 ;  /* 0x00000005ff107819 */ /* 0x000fe40000011414 */
[----:B------:R-:W-:Y:S02]  /*0b50*/  SHF.R.S32.HI R25, RZ, 0x5, R23 ;  /* 0x00000005ff197819 */ /* 0x000fe40000011417 */
[----:B------:R-:W-:Y:S02]  /*0b60*/  SEL R20, R21, R10, P3 ;  /* 0x0000000a15147207 */ /* 0x000fe40001800000 */
[----:B------:R-:W-:Y:S02]  /*0b70*/  SEL R21, R22, R7, P3 ;  /* 0x0000000716157207 */ /* 0x000fe40001800000 */
[----:B------:R-:W-:-:S02]  /*0b80*/  SEL R23, R16, RZ, P3 ;  /* 0x000000ff10177207 */ /* 0x000fc40001800000 */
[----:B------:R-:W-:Y:S01]  /*0b90*/  SEL R25, R25, RZ, P3 ;  /* 0x000000ff19197207 */ /* 0x000fe20001800000 */
[----:B------:R-:W-:Y:S06]  /*0ba0*/  @P0 BRA `(.L_x_1) ;  /* 0x0000000800400947 */ /* 0x000fec0003800000 */
[----:B------:R-:W-:Y:S01]  /*0bb0*/  ISETP.GE.U32.AND P0, PT, R5, R20, PT ;  /* 0x000000140500720c */ /* 0x000fe20003f06070 */
[----:B------:R-:W-:Y:S01]  /*0bc0*/  BSSY.RECONVERGENT B0, `(.L_x_2) ;  /* 0x0000049000007945 */ /* 0x000fe20003800200 */
[C---:B------:R-:W-:Y:S01]  /*0bd0*/  ISETP.GE.U32.AND P1, PT, R8.reuse, R23, PT ;  /* 0x000000170800720c */ /* 0x040fe20003f26070 */
[----:B------:R-:W-:Y:S01]  /*0be0*/  IMAD R22, R11, R3, R9 ;  /* 0x000000030b167224 */ /* 0x000fe200078e0209 */
[----:B------:R-:W-:-:S13]  /*0bf0*/  ISETP.NE.OR P0, PT, R8, R23, P0 ;  /* 0x000000170800720c */ /* 0x000fda0000705670 */
[----:B------:R-:W-:Y:S05]  /*0c00*/  @P0 BRA `(.L_x_3) ;  /* 0x0000000400100947 */ /* 0x000fea0003800000 */
[----:B0-----:R-:W2:Y:S02]  /*0c10*/  LDG.E R17, desc[UR4][R12.64] ;  /* 0x000000040c117981 */ /* 0x001ea4000c1e1900 */
[----:B--2---:R-:W-:-:S04]  /*0c20*/  IMAD R24, R10, R17, RZ ;  /* 0x000000110a187224 */ /* 0x004fc800078e02ff */
[----:B------:R-:W0:Y:S01]  /*0c30*/  I2F.U32.RP R26, R24 ;  /* 0x00000018001a7306 */ /* 0x000e220000209000 */
[----:B------:R-:W-:-:S07]  /*0c40*/  IADD3 R19, PT, PT, RZ, -R24, RZ ;  /* 0x80000018ff137210 */ /* 0x000fce0007ffe0ff */
[----:B0-----:R-:W0:Y:S02]  /*0c50*/  MUFU.RCP R26, R26 ;  /* 0x0000001a001a7308 */ /* 0x001e240000001000 */
[----:B0-----:R-:W-:-:S06]  /*0c60*/  VIADD R16, R26, 0xffffffe ;  /* 0x0ffffffe1a107836 */ /* 0x001fcc0000000000 */
[----:B------:R0:W1:Y:S02]  /*0c70*/  F2I.FTZ.U32.TRUNC.NTZ R17, R16 ;  /* 0x0000001000117305 */ /* 0x000064000021f000 */
[----:B0-----:R-:W-:Y:S02]  /*0c80*/  IMAD.MOV.U32 R16, RZ, RZ, RZ ;  /* 0x000000ffff107224 */ /* 0x001fe400078e00ff */
[----:B-1----:R-:W-:-:S04]  /*0c90*/  IMAD R19, R19, R17, RZ ;  /* 0x0000001113137224 */ /* 0x002fc800078e02ff */
[----:B------:R-:W-:Y:S02]  /*0ca0*/  IMAD.HI.U32 R28, R17, R19, R16 ;  /* 0x00000013111c7227 */ /* 0x000fe400078e0010 */
[----:B------:R-:W0:Y:S02]  /*0cb0*/  LDC.64 R18, c[0x0][0x3a0] ;  /* 0x0000e800ff127b82 */ /* 0x000e240000000a00 */
        /* <DEDUP_REMOVED lines=13> */
[----:B------:R-:W2:Y:S02]  /*0d90*/  LDG.E R17, desc[UR4][R12.64] ;  /* 0x000000040c117981 */ /* 0x000ea4000c1e1900 */
[----:B--2---:R-:W-:-:S04]  /*0da0*/  IMAD R24, R10, R17, RZ ;  /* 0x000000110a187224 */ /* 0x004fc800078e02ff */
[----:B------:R-:W1:Y:S01]  /*0db0*/  I2F.U32.RP R26, R24 ;  /* 0x00000018001a7306 */ /* 0x000e620000209000 */
[----:B------:R-:W-:-:S07]  /*0dc0*/  IMAD.MOV R29, RZ, RZ, -R24 ;  /* 0x000000ffff1d7224 */ /* 0x000fce00078e0a18 */
[----:B-1----:R-:W1:Y:S02]  /*0dd0*/  MUFU.RCP R26, R26 ;  /* 0x0000001a001a7308 */ /* 0x002e640000001000 */
[----:B-1----:R-:W-:-:S06]  /*0de0*/  IADD3 R16, PT, PT, R26, 0xffffffe, RZ ;  /* 0x0ffffffe1a107810 */ /* 0x002fcc0007ffe0ff */
[----:B------:R1:W2:Y:S02]  /*0df0*/  F2I.FTZ.U32.TRUNC.NTZ R17, R16 ;  /* 0x0000001000117305 */ /* 0x0002a4000021f000 */
[----:B-1----:R-:W-:Y:S02]  /*0e00*/  IMAD.MOV.U32 R16, RZ, RZ, RZ ;  /* 0x000000ffff107224 */ /* 0x002fe400078e00ff */
[----:B--2---:R-:W-:-:S04]  /*0e10*/  IMAD R29, R29, R17, RZ ;  /* 0x000000111d1d7224 */ /* 0x004fc800078e02ff */
[----:B------:R-:W-:Y:S02]  /*0e20*/  IMAD.HI.U32 R28, R17, R29, R16 ;  /* 0x0000001d111c7227 */ /* 0x000fe400078e0010 */
[----:B------:R-:W2:Y:S01]  /*0e30*/  LDG.E R17, desc[UR4][R18.64+0x4] ;  /* 0x0000040412117981 */ /* 0x000ea2000c1e1900 */
[----:B------:R-:W-:-:S03]  /*0e40*/  ISETP.NE.U32.AND P4, PT, R24, RZ, PT ;  /* 0x000000ff1800720c */ /* 0x000fc60003f85070 */
[----:B--2---:R-:W-:-:S05]  /*0e50*/  IMAD.HI.U32 R29, R28, R17, RZ ;  /* 0x000000111c1d7227 */ /* 0x004fca00078e00ff */
[----:B0-----:R-:W-:-:S05]  /*0e60*/  IADD3 R27, PT, PT, -R29, RZ, RZ ;  /* 0x000000ff1d1b7210 */ /* 0x001fca0007ffe1ff */
        /* <DEDUP_REMOVED lines=11> */
[----:B------:R-:W0:Y:S01]  /*0f20*/  I2F.U32.RP R24, R27 ;  /* 0x0000001b00187306 */ /* 0x000e220000209000 */
[----:B------:R-:W-:Y:S01]  /*0f30*/  IMAD.MOV R26, RZ, RZ, -R27 ;  /* 0x000000ffff1a7224 */ /* 0x000fe200078e0a1b */
[----:B------:R-:W-:-:S06]  /*0f40*/  ISETP.NE.U32.AND P4, PT, R27, RZ, PT ;  /* 0x000000ff1b00720c */ /* 0x000fcc0003f85070 */
[----:B0-----:R-:W0:Y:S02]  /*0f50*/  MUFU.RCP R24, R24 ;  /* 0x0000001800187308 */ /* 0x001e240000001000 */
[----:B0-----:R-:W-:-:S06]  /*0f60*/  VIADD R16, R24, 0xffffffe ;  /* 0x0ffffffe18107836 */ /* 0x001fcc0000000000 */
[----:B------:R0:W2:Y:S02]  /*0f70*/  F2I.FTZ.U32.TRUNC.NTZ R17, R16 ;  /* 0x0000001000117305 */ /* 0x0000a4000021f000 */
[----:B0-----:R-:W-:Y:S01]  /*0f80*/  MOV R16, RZ ;  /* 0x000000ff00107202 */ /* 0x001fe20000000f00 */
        /* <DEDUP_REMOVED lines=12> */
.L_x_3:
[----:B------:R-:W-:Y:S05]  /*1050*/  BSYNC.RECONVERGENT B0 ;  /* 0x0000000000007941 */ /* 0x000fea0003800200 */
.L_x_2:
[----:B------:R-:W-:Y:S05]  /*1060*/  @P1 BRA `(.L_x_1) ;  /* 0x0000000400101947 */ /* 0x000fea0003800000 */
[----:B01----:R-:W2:Y:S02]  /*1070*/  LDG.E R17, desc[UR4][R12.64] ;  /* 0x000000040c117981 */ /* 0x003ea4000c1e1900 */
[----:B--2---:R-:W-:-:S04]  /*1080*/  IMAD R24, R10, R17, RZ ;  /* 0x000000110a187224 */ /* 0x004fc800078e02ff */
[----:B------:R-:W0:Y:S01]  /*1090*/  I2F.U32.RP R26, R24 ;  /* 0x00000018001a7306 */ /* 0x000e220000209000 */
[----:B------:R-:W-:-:S07]  /*10a0*/  IMAD.MOV R19, RZ, RZ, -R24 ;  /* 0x000000ffff137224 */ /* 0x000fce00078e0a18 */
[----:B0-----:R-:W0:Y:S02]  /*10b0*/  MUFU.RCP R26, R26 ;  /* 0x0000001a001a7308 */ /* 0x001e240000001000 */
[----:B0-----:R-:W-:-:S06]  /*10c0*/  IADD3 R16, PT, PT, R26, 0xffffffe, RZ ;  /* 0x0ffffffe1a107810 */ /* 0x001fcc0007ffe0ff */
[----:B------:R0:W1:Y:S02]  /*10d0*/  F2I.FTZ.U32.TRUNC.NTZ R17, R16 ;  /* 0x0000001000117305 */ /* 0x000064000021f000 */
[----:B0-----:R-:W-:Y:S02]  /*10e0*/  HFMA2 R16, -RZ, RZ, 0, 0 ;  /* 0x00000000ff107431 */ /* 0x001fe400000001ff */
        /* <DEDUP_REMOVED lines=13> */
[----:B------:R-:W-:Y:S02]  /*11c0*/  @P1 IADD3 R29, PT, PT, R29, 0x1, RZ ;  /* 0x000000011d1d1810 */ /* 0x000fe40007ffe0ff */
[----:B------:R-:W-:-:S05]  /*11d0*/  @!P3 LOP3.LUT R29, RZ, R24, RZ, 0x33, !PT ;  /* 0x00000018ff1db212 */ /* 0x000fca00078e33ff */
[----:B------:R0:W-:Y:S04]  /*11e0*/  STG.E.U8 desc[UR4][R14.64], R29 ;  /* 0x0000001d0e007986 */ /* 0x0001e8000c101104 */
[----:B------:R-:W2:Y:S04]  /*11f0*/  LDG.E R27, desc[UR4][R12.64] ;  /* 0x000000040c1b7981 */ /* 0x000ea8000c1e1900 */
[----:B------:R-:W0:Y:S01]  /*1200*/  LDG.E R22, desc[UR4][R18.64+0x4] ;  /* 0x0000040412167981 */ /* 0x000e22000c1e1900 */
[----:B--2---:R-:W-:-:S04]  /*1210*/  IMAD R27, R10, R27, RZ ;  /* 0x0000001b0a1b7224 */ /* 0x004fc800078e02ff */
[----:B------:R-:W1:Y:S01]  /*1220*/  I2F.U32.RP R24, R27 ;  /* 0x0000001b00187306 */ /* 0x000e620000209000 */
[----:B------:R-:W-:Y:S02]  /*1230*/  IADD3 R26, PT, PT, RZ, -R27, RZ ;  /* 0x8000001bff1a7210 */ /* 0x000fe40007ffe0ff */
[----:B------:R-:W-:-:S05]  /*1240*/  ISETP.NE.U32.AND P3, PT, R27, RZ, PT ;  /* 0x000000ff1b00720c */ /* 0x000fca0003f65070 */
[----:B-1----:R-:W1:Y:S02]  /*1250*/  MUFU.RCP R24, R24 ;  /* 0x0000001800187308 */ /* 0x002e640000001000 */
[----:B-1----:R-:W-:-:S06]  /*1260*/  VIADD R16, R24, 0xffffffe ;  /* 0x0ffffffe18107836 */ /* 0x002fcc0000000000 */
        /* <DEDUP_REMOVED lines=8> */
[----:B------:R-:W-:Y:S01]  /*12f0*/  @P0 IMAD.IADD R22, R22, 0x1, -R27 ;  /* 0x0000000116160824 */ /* 0x000fe200078e0a1b */
[----:B------:R-:W-:-:S04]  /*1300*/  @P0 IADD3 R29, PT, PT, R29, 0x1, RZ ;  /* 0x000000011d1d0810 */ /* 0x000fc80007ffe0ff */
[----:B------:R-:W-:-:S13]  /*1310*/  ISETP.GE.U32.AND P1, PT, R22, R27, PT ;  /* 0x0000001b1600720c */ /* 0x000fda0003f26070 */
[----:B------:R-:W-:Y:S01]  /*1320*/  @P1 VIADD R29, R29, 0x1 ;  /* 0x000000011d1d1836 */ /* 0x000fe20000000000 */
[----:B------:R-:W-:-:S05]  /*1330*/  @!P3 LOP3.LUT R29, RZ, R27, RZ, 0x33, !PT ;  /* 0x0000001bff1db212 */ /* 0x000fca00078e33ff */
[----:B------:R2:W-:Y:S04]  /*1340*/  STG.E.U8 desc[UR4][R14.64+0x1], R29 ;  /* 0x0000011d0e007986 */ /* 0x0005e8000c101104 */
[----:B------:R-:W3:Y:S04]  /*1350*/  LDG.E R27, desc[UR4][R12.64] ;  /* 0x000000040c1b7981 */ /* 0x000ee8000c1e1900 */
[----:B------:R-:W4:Y:S01]  /*1360*/  LDG.E R18, desc[UR4][R18.64+0x8] ;  /* 0x0000080412127981 */ /* 0x000f22000c1e1900 */
[----:B---3--:R-:W-:-:S04]  /*1370*/  IMAD R27, R10, R27, RZ ;  /* 0x0000001b0a1b7224 */ /* 0x008fc800078e02ff */
[----:B------:R-:W0:Y:S01]  /*1380*/  I2F.U32.RP R22, R27 ;  /* 0x0000001b00167306 */ /* 0x000e220000209000 */
[----:B------:R-:W-:Y:S01]  /*1390*/  IMAD.MOV R24, RZ, RZ, -R27 ;  /* 0x000000ffff187224 */ /* 0x000fe200078e0a1b */
[----:B------:R-:W-:-:S06]  /*13a0*/  ISETP.NE.U32.AND P3, PT, R27, RZ, PT ;  /* 0x000000ff1b00720c */ /* 0x000fcc0003f65070 */
[----:B0-----:R-:W0:Y:S02]  /*13b0*/  MUFU.RCP R22, R22 ;  /* 0x0000001600167308 */ /* 0x001e240000001000 */
[----:B0-----:R-:W-:-:S06]  /*13c0*/  IADD3 R16, PT, PT, R22, 0xffffffe, RZ ;  /* 0x0ffffffe16107810 */ /* 0x001fcc0007ffe0ff */
[----:B------:R0:W1:Y:S02]  /*13d0*/  F2I.FTZ.U32.TRUNC.NTZ R17, R16 ;  /* 0x0000001000117305 */ /* 0x000064000021f000 */
[----:B0-----:R-:W-:Y:S01]  /*13e0*/  MOV R16, RZ ;  /* 0x000000ff00107202 */ /* 0x001fe20000000f00 */
[----:B-1----:R-:W-:-:S04]  /*13f0*/  IMAD R24, R24, R17, RZ ;  /* 0x0000001118187224 */ /* 0x002fc800078e02ff */
[----:B------:R-:W-:-:S06]  /*1400*/  IMAD.HI.U32 R17, R17, R24, R16 ;  /* 0x0000001811117227 */ /* 0x000fcc00078e0010 */
[----:B----4-:R-:W-:-:S04]  /*1410*/  IMAD.HI.U32 R17, R17, R18, RZ ;  /* 0x0000001211117227 */ /* 0x010fc800078e00ff */
        /* <DEDUP_REMOVED lines=8> */
[----:B------:R2:W-:Y:S02]  /*14a0*/  STG.E.U8 desc[UR4][R14.64+0x2], R17 ;  /* 0x000002110e007986 */ /* 0x0005e4000c101104 */
.L_x_1:
[C---:B012---:R-:W-:Y:S01]  /*14b0*/  VIADD R17, R11.reuse, 0xffffffff ;  /* 0xffffffff0b117836 */ /* 0x047fe20000000000 */
[----:B------:R-:W-:-:S04]  /*14c0*/  @!P2 IADD3 R17, PT, PT, R11, RZ, RZ ;  /* 0x000000ff0b11a210 */ /* 0x000fc80007ffe0ff */
[----:B------:R-:W-:-:S04]  /*14d0*/  ISETP.GE.U32.AND P0, PT, R2, R17, PT ;  /* 0x000000110200720c */ /* 0x000fc80003f06070 */
[----:B------:R-:W-:-:S13]  /*14e0*/  ISETP.NE.OR P0, PT, R3, R6, P0 ;  /* 0x000000060300720c */ /* 0x000fda0000705670 */
[----:B------:R-:W-:Y:S05]  /*14f0*/  @P0 BRA `(.L_x_4) ;  /* 0x0000000800400947 */ /* 0x000fea0003800000 */
[----:B------:R-:W-:Y:S01]  /*1500*/  ISETP.GE.U32.AND P0, PT, R4, R21, PT ;  /* 0x000000150400720c */ /* 0x000fe20003f06070 */
[----:B------:R-:W-:Y:S01]  /*1510*/  BSSY.RECONVERGENT B0, `(.L_x_5) ;  /* 0x0000049000007945 */ /* 0x000fe20003800200 */
[----:B------:R-:W-:Y:S01]  /*1520*/  ISETP.GE.U32.AND P1, PT, R0, R25, PT ;  /* 0x000000190000720c */ /* 0x000fe20003f26070 */
[----:B------:R-:W-:Y:S01]  /*1530*/  IMAD R22, R6, R11, R2 ;  /* 0x0000000b06167224 */ /* 0x000fe200078e0202 */
[----:B------:R-:W-:-:S13]  /*1540*/  ISETP.NE.OR P0, PT, R0, R25, P0 ;  /* 0x000000190000720c */ /* 0x000fda0000705670 */
[----:B------:R-:W-:Y:S05]  /*1550*/  @P0 BRA `(.L_x_6) ;  /* 0x0000000400100947 */ /* 0x000fea0003800000 */
[----:B------:R-:W2:Y:S01]  /*1560*/  LDG.E R18, desc[UR4][R12.64] ;  /* 0x000000040c127981 */ /* 0x000ea2000c1e1900 */
[----:B------:R-:W-:Y:S02]  /*1570*/  IMAD.MOV.U32 R16, RZ, RZ, RZ ;  /* 0x000000ffff107224 */ /* 0x000fe400078e00ff */
[----:B--2---:R-:W-:-:S04]  /*1580*/  IMAD R18, R7, R18, RZ ;  /* 0x0000001207127224 */ /* 0x004fc800078e02ff */
[----:B------:R-:W0:Y:S01]  /*1590*/  I2F.U32.RP R24, R18 ;  /* 0x0000001200187306 */ /* 0x000e220000209000 */
[----:B------:R-:W-:-:S07]  /*15a0*/  IADD3 R19, PT, PT, RZ, -R18, RZ ;  /* 0x80000012ff137210 */ /* 0x000fce0007ffe0ff */
[----:B0-----:R-:W0:Y:S02]  /*15b0*/  MUFU.RCP R24, R24 ;  /* 0x0000001800187308 */ /* 0x001e240000001000 */
[----:B0-----:R-:W-:-:S06]  /*15c0*/  VIADD R26, R24, 0xffffffe ;  /* 0x0ffffffe181a7836 */ /* 0x001fcc0000000000 */
[----:B------:R-:W0:Y:S02]  /*15d0*/  F2I.FTZ.U32.TRUNC.NTZ R17, R26 ;  /* 0x0000001a00117305 */ /* 0x000e24000021f000 */
[----:B0-----:R-:W-:-:S04]  /*15e0*/  IMAD R19, R19, R17, RZ ;  /* 0x0000001113137224 */ /* 0x001fc800078e02ff */
[----:B------:R-:W-:Y:S02]  /*15f0*/  IMAD.HI.U32 R28, R17, R19, R16 ;  /* 0x00000013111c7227 */ /* 0x000fe400078e0010 */
[----:B------:R-:W0:Y:S02]  /*1600*/  LDC.64 R16, c[0x0][0x3a0] ;  /* 0x0000e800ff107b82 */ /* 0x000e240000000a00 */
[----:B0-----:R-:W-:-:S05]  /*1610*/  IMAD.WIDE R16, R22, 0xc, R16 ;  /* 0x0000000c16107825 */ /* 0x001fca00078e0210 */
[----:B------:R-:W2:Y:S01]  /*1620*/  LDG.E R19, desc[UR4][R16.64] ;  /* 0x0000000410137981 */ /* 0x000ea2000c1e1900 */
[----:B------:R-:W-:Y:S01]  /*1630*/  ISETP.NE.U32.AND P3, PT, R18, RZ, PT ;  /* 0x000000ff1200720c */ /* 0x000fe20003f65070 */
[----:B--2---:R-:W-:-:S05]  /*1640*/  IMAD.HI.U32 R27, R28, R19, RZ ;  /* 0x000000131c1b7227 */ /* 0x004fca00078e00ff */
        /* <DEDUP_REMOVED lines=16> */
[----:B-1----:R-:W-:Y:S02]  /*1750*/  HFMA2 R18, -RZ, RZ, 0, 0 ;  /* 0x00000000ff127431 */ /* 0x002fe400000001ff */
[----:B--2---:R-:W-:-:S04]  /*1760*/  IMAD R29, R29, R19, RZ ;  /* 0x000000131d1d7224 */ /* 0x004fc800078e02ff */
[----:B------:R-:W-:Y:S02]  /*1770*/  IMAD.HI.U32 R28, R19, R29, R18 ;  /* 0x0000001d131c7227 */ /* 0x000fe400078e0012 */
[----:B------:R-:W2:Y:S01]  /*1780*/  LDG.E R19, desc[UR4][R16.64+0x4] ;  /* 0x0000040410137981 */ /* 0x000ea2000c1e1900 */
[----:B------:R-:W-:-:S03]  /*1790*/  ISETP.NE.U32.AND P3, PT, R24, RZ, PT ;  /* 0x000000ff1800720c */ /* 0x000fc60003f65070 */
[----:B--2---:R-:W-:-:S04]  /*17a0*/  IMAD.HI.U32 R29, R28, R19, RZ ;  /* 0x000000131c1d7227 */ /* 0x004fc800078e00ff */
[----:B0-----:R-:W-:-:S04]  /*17b0*/  IMAD.MOV R27, RZ, RZ, -R29 ;  /* 0x000000ffff1b7224 */ /* 0x001fc800078e0a1d */
        /* <DEDUP_REMOVED lines=20> */
[----:B---3--:R-:W-:-:S05]  /*1900*/  IMAD.HI.U32 R19, R19, R16, RZ ;  /* 0x0000001013137227 */ /* 0x008fca00078e00ff */
        /* <DEDUP_REMOVED lines=9> */
.L_x_6:
[----:B------:R-:W-:Y:S05]  /*19a0*/  BSYNC.RECONVERGENT B0 ;  /* 0x0000000000007941 */ /* 0x000fea0003800200 */
.L_x_5:
[----:B------:R-:W-:Y:S05]  /*19b0*/  @P1 BRA `(.L_x_4) ;  /* 0x0000000400101947 */ /* 0x000fea0003800000 */
[----:B------:R-:W2:Y:S02]  /*19c0*/  LDG.E R24, desc[UR4][R12.64] ;  /* 0x000000040c187981 */ /* 0x000ea4000c1e1900 */
[----:B--2---:R-:W-:-:S04]  /*19d0*/  IMAD R24, R7, R24, RZ ;  /* 0x0000001807187224 */ /* 0x004fc800078e02ff */
[----:B------:R-:W1:Y:S01]  /*19e0*/  I2F.U32.RP R26, R24 ;  /* 0x00000018001a7306 */ /* 0x000e620000209000 */
[----:B0-----:R-:W-:-:S07]  /*19f0*/  IMAD.MOV R19, RZ, RZ, -R24 ;  /* 0x000000ffff137224 */ /* 0x001fce00078e0a18 */
[----:B-1----:R-:W0:Y:S02]  /*1a00*/  MUFU.RCP R26, R26 ;  /* 0x0000001a001a7308 */ /* 0x002e240000001000 */
[----:B0-----:R-:W-:-:S06]  /*1a10*/  IADD3 R16, PT, PT, R26, 0xffffffe, RZ ;  /* 0x0ffffffe1a107810 */ /* 0x001fcc0007ffe0ff */
[----:B------:R0:W1:Y:S02]  /*1a20*/  F2I.FTZ.U32.TRUNC.NTZ R17, R16 ;  /* 0x0000001000117305 */ /* 0x000064000021f000 */
[----:B0-----:R-:W-:Y:S01]  /*1a30*/  MOV R16, RZ ;  /* 0x000000ff00107202 */ /* 0x001fe20000000f00 */
        /* <DEDUP_REMOVED lines=45> */
[----:B0-----:R-:W-:-:S06]  /*1d10*/  IADD3 R16, PT, PT, R22, 0xffffffe, RZ ;  /* 0x0ffffffe16107810 */ /* 0x001fcc0007ffe0ff */
[----:B------:R0:W2:Y:S02]  /*1d20*/  F2I.FTZ.U32.TRUNC.NTZ R17, R16 ;  /* 0x0000001000117305 */ /* 0x0000a4000021f000 */
[----:B0-----:R-:W-:Y:S02]  /*1d30*/  HFMA2 R16, -RZ, RZ, 0, 0 ;  /* 0x00000000ff107431 */ /* 0x001fe400000001ff */
[----:B--2---:R-:W-:-:S04]  /*1d40*/  IMAD R24, R24, R17, RZ ;  /* 0x0000001118187224 */ /* 0x004fc800078e02ff */
[----:B------:R-:W-:-:S06]  /*1d50*/  IMAD.HI.U32 R17, R17, R24, R16 ;  /* 0x0000001811117227 */ /* 0x000fcc00078e0010 */
[----:B---3--:R-:W-:-:S04]  /*1d60*/  IMAD.HI.U32 R17, R17, R18, RZ ;  /* 0x0000001211117227 */ /* 0x008fc800078e00ff */
        /* <DEDUP_REMOVED lines=9> */
.L_x_4:
[----:B------:R-:W-:-:S04]  /*1e00*/  ISETP.NE.AND P0, PT, R3, R6, PT ;  /* 0x000000060300720c */ /* 0x000fc80003f05270 */
[----:B------:R-:W-:-:S13]  /*1e10*/  ISETP.NE.OR P0, PT, R2, R9, P0 ;  /* 0x000000090200720c */ /* 0x000fda0000705670 */
[----:B------:R-:W-:Y:S05]  /*1e20*/  @P0 EXIT ;  /* 0x000000000000094d */ /* 0x000fea0003800000 */
[----:B------:R-:W-:Y:S01]  /*1e30*/  ISETP.NE.AND P0, PT, R8, R23, PT ;  /* 0x000000170800720c */ /* 0x000fe20003f05270 */
[----:B------:R-:W-:-:S12]  /*1e40*/  IMAD R6, R6, R11, R9 ;  /* 0x0000000b06067224 */ /* 0x000fd800078e0209 */
[----:B------:R-:W-:Y:S05]  /*1e50*/  @P0 BRA `(.L_x_7) ;  /* 0x00000004009c0947 */ /* 0x000fea0003800000 */
[----:B------:R-:W-:Y:S01]  /*1e60*/  ISETP.GE.U32.AND P0, PT, R4, R21, PT ;  /* 0x000000150400720c */ /* 0x000fe20003f06070 */
[----:B------:R-:W-:Y:S01]  /*1e70*/  BSSY.RECONVERGENT B0, `(.L_x_8) ;  /* 0x0000034000007945 */ /* 0x000fe20003800200 */
[CC--:B------:R-:W-:Y:S02]  /*1e80*/  ISETP.GE.U32.AND P2, PT, R5.reuse, R20.reuse, PT ;  /* 0x000000140500720c */ /* 0x0c0fe40003f46070 */
[----:B------:R-:W-:-:S04]  /*1e90*/  ISETP.GE.U32.OR P0, PT, R5, R20, P0 ;  /* 0x000000140500720c */ /* 0x000fc80000706470 */
[CC--:B------:R-:W-:Y:S02]  /*1ea0*/  ISETP.NE.OR P1, PT, R0.reuse, R25.reuse, P0 ;  /* 0x000000190000720c */ /* 0x0c0fe40000725670 */
[----:B------:R-:W-:-:S11]  /*1eb0*/  ISETP.GE.U32.OR P0, PT, R0, R25, P2 ;  /* 0x000000190000720c */ /* 0x000fd60001706470 */
[----:B------:R-:W-:Y:S05]  /*1ec0*/  @P1 BRA `(.L_x_9) ;  /* 0x0000000000b81947 */ /* 0x000fea0003800000 */
[----:B------:R-:W2:Y:S02]  /*1ed0*/  LDC.64 R2, c[0x0][0x3a0] ;  /* 0x0000e800ff027b82 */ /* 0x000ea40000000a00 */
[----:B--2---:R-:W-:-:S05]  /*1ee0*/  IMAD.WIDE R2, R6, 0xc, R2 ;  /* 0x0000000c06027825 */ /* 0x004fca00078e0202 */
[----:B------:R-:W2:Y:S01]  /*1ef0*/  LDG.E R16, desc[UR4][R2.64] ;  /* 0x0000000402107981 */ /* 0x000ea2000c1e1900 */
[----:B------:R-:W-:-:S04]  /*1f00*/  IMAD R5, R10, R7, RZ ;  /* 0x000000070a057224 */ /* 0x000fc800078e02ff */
[----:B------:R-:W3:Y:S01]  /*1f10*/  I2F.U32.RP R9, R5 ;  /* 0x0000000500097306 */ /* 0x000ee20000209000 */
[----:B------:R-:W-:-:S07]  /*1f20*/  IADD3 R11, PT, PT, RZ, -R5, RZ ;  /* 0x80000005ff0b7210 */ /* 0x000fce0007ffe0ff */
[----:B---3--:R-:W3:Y:S02]  /*1f30*/  MUFU.RCP R9, R9 ;  /* 0x0000000900097308 */ /* 0x008ee40000001000 */
[----:B---3--:R-:W-:-:S06]  /*1f40*/  VIADD R12, R9, 0xffffffe ;  /* 0x0ffffffe090c7836 */ /* 0x008fcc0000000000 */
[----:B------:R3:W4:Y:S02]  /*1f50*/  F2I.FTZ.U32.TRUNC.NTZ R13, R12 ;  /* 0x0000000c000d7305 */ /* 0x000724000021f000 */
[----:B---3--:R-:W-:Y:S02]  /*1f60*/  IMAD.MOV.U32 R12, RZ, RZ, RZ ;  /* 0x000000ffff0c7224 */ /* 0x008fe400078e00ff */
[----:B----4-:R-:W-:-:S04]  /*1f70*/  IMAD R11, R11, R13, RZ ;  /* 0x0000000d0b0b7224 */ /* 0x010fc800078e02ff */
[----:B------:R-:W-:Y:S01]  /*1f80*/  IMAD.HI.U32 R13, R13, R11, R12 ;  /* 0x0000000b0d0d7227 */ /* 0x000fe200078e000c */
[----:B------:R-:W-:-:S05]  /*1f90*/  LOP3.LUT R12, RZ, R5, RZ, 0x33, !PT ;  /* 0x00000005ff0c7212 */ /* 0x000fca00078e33ff */
[----:B--2---:R-:W-:-:S05]  /*1fa0*/  IMAD.HI.U32 R11, R13, R16, RZ ;  /* 0x000000100d0b7227 */ /* 0x004fca00078e00ff */
[----:B-1----:R-:W-:-:S05]  /*1fb0*/  IADD3 R17, PT, PT, -R11, RZ, RZ ;  /* 0x000000ff0b117210 */ /* 0x002fca0007ffe1ff */
[----:B------:R-:W-:-:S05]  /*1fc0*/  IMAD R16, R5, R17, R16 ;  /* 0x0000001105107224 */ /* 0x000fca00078e0210 */
[----:B------:R-:W-:-:S13]  /*1fd0*/  ISETP.GE.U32.AND P1, PT, R16, R5, PT ;  /* 0x000000051000720c */ /* 0x000fda0003f26070 */
[----:B------:R-:W-:Y:S01]  /*1fe0*/  @P1 IMAD.IADD R16, R16, 0x1, -R5 ;  /* 0x0000000110101824 */ /* 0x000fe200078e0a05 */
[----:B------:R-:W-:Y:S02]  /*1ff0*/  @P1 IADD3 R11, PT, PT, R11, 0x1, RZ ;  /* 0x000000010b0b1810 */ /* 0x000fe40007ffe0ff */
[----:B------:R-:W-:Y:S02]  /*2000*/  ISETP.NE.U32.AND P1, PT, R5, RZ, PT ;  /* 0x000000ff0500720c */ /* 0x000fe40003f25070 */
[----:B------:R-:W-:-:S13]  /*2010*/  ISETP.GE.U32.AND P2, PT, R16, R5, PT ;  /* 0x000000051000720c */ /* 0x000fda0003f46070 */
[----:B------:R-:W-:-:S05]  /*2020*/  @P2 VIADD R11, R11, 0x1 ;  /* 0x000000010b0b2836 */ /* 0x000fca0000000000 */
[----:B------:R-:W-:-:S05]  /*2030*/  SEL R11, R12, R11, !P1 ;  /* 0x0000000b0c0b7207 */ /* 0x000fca0004800000 */
[----:B------:R2:W-:Y:S04]  /*2040*/  STG.E.U8 desc[UR4][R14.64], R11 ;  /* 0x0000000b0e007986 */ /* 0x0005e8000c101104 */
[----:B------:R-:W3:Y:S02]  /*2050*/  LDG.E R16, desc[UR4][R2.64+0x4] ;  /* 0x0000040402107981 */ /* 0x000ee4000c1e1900 */
[----:B---3--:R-:W-:-:S05]  /*2060*/  IMAD.HI.U32 R9, R13, R16, RZ ;  /* 0x000000100d097227 */ /* 0x008fca00078e00ff */
[----:B------:R-:W-:-:S05]  /*2070*/  IADD3 R17, PT, PT, -R9, RZ, RZ ;  /* 0x000000ff09117210 */ /* 0x000fca0007ffe1ff */
[----:B------:R-:W-:-:S05]  /*2080*/  IMAD R16, R5, R17, R16 ;  /* 0x0000001105107224 */ /* 0x000fca00078e0210 */
[----:B------:R-:W-:-:S13]  /*2090*/  ISETP.GE.U32.AND P2, PT, R16, R5, PT ;  /* 0x000000051000720c */ /* 0x000fda0003f46070 */
[----:B------:R-:W-:Y:S01]  /*20a0*/  @P2 IMAD.IADD R16, R16, 0x1, -R5 ;  /* 0x0000000110102824 */ /* 0x000fe200078e0a05 */
[----:B------:R-:W-:-:S04]  /*20b0*/  @P2 IADD3 R9, PT, PT, R9, 0x1, RZ ;  /* 0x0000000109092810 */ /* 0x000fc80007ffe0ff */
        /* <DEDUP_REMOVED lines=14> */
[----:B------:R2:W-:Y:S02]  /*21a0*/  STG.E.U8 desc[UR4][R14.64+0x2], R13 ;  /* 0x0000020d0e007986 */ /* 0x0005e4000c101104 */
.L_x_9:
[----:B------:R-:W-:Y:S05]  /*21b0*/  BSYNC.RECONVERGENT B0 ;  /* 0x0000000000007941 */ /* 0x000fea0003800200 */
.L_x_8:
[----:B------:R-:W-:Y:S04]  /*21c0*/  BSSY.RECONVERGENT B0, `(.L_x_7) ;  /* 0x0000030000007945 */ /* 0x000fe80003800200 */
[----:B------:R-:W-:Y:S05]  /*21d0*/  @P0 BRA `(.L_x_10) ;  /* 0x0000000000b80947 */ /* 0x000fea0003800000 */
[----:B------:R-:W3:Y:S02]  /*21e0*/  LDC.64 R2, c[0x0][0x3a0] ;  /* 0x0000e800ff027b82 */ /* 0x000ee40000000a00 */
[----:B---3--:R-:W-:-:S05]  /*21f0*/  IMAD.WIDE R2, R6, 0xc, R2 ;  /* 0x0000000c06027825 */ /* 0x008fca00078e0202 */
[----:B------:R-:W3:Y:S01]  /*2200*/  LDG.E R16, desc[UR4][R2.64] ;  /* 0x0000000402107981 */ /* 0x000ee2000c1e1900 */
[----:B------:R-:W-:-:S04]  /*2210*/  IMAD R5, R10, R7, RZ ;  /* 0x000000070a057224 */ /* 0x000fc800078e02ff */
[----:B-1----:R-:W1:Y:S01]  /*2220*/  I2F.U32.RP R17, R5 ;  /* 0x0000000500117306 */ /* 0x002e620000209000 */
[----:B--2---:R-:W-:Y:S01]  /*2230*/  IMAD.MOV R9, RZ, RZ, -R5 ;  /* 0x000000ffff097224 */ /* 0x004fe200078e0a05 */
[----:B------:R-:W-:-:S06]  /*2240*/  ISETP.NE.U32.AND P2, PT, R5, RZ, PT ;  /* 0x000000ff0500720c */ /* 0x000fcc0003f45070 */
[----:B-1----:R-:W1:Y:S02]  /*2250*/  MUFU.RCP R17, R17 ;  /* 0x0000001100117308 */ /* 0x002e640000001000 */
[----:B-1----:R-:W-:-:S06]  /*2260*/  IADD3 R12, PT, PT, R17, 0xffffffe, RZ ;  /* 0x0ffffffe110c7810 */ /* 0x002fcc0007ffe0ff */
[----:B------:R1:W2:Y:S02]  /*2270*/  F2I.FTZ.U32.TRUNC.NTZ R13, R12 ;  /* 0x0000000c000d7305 */ /* 0x0002a4000021f000 */
[----:B-1----:R-:W-:Y:S01]  /*2280*/  MOV R12, RZ ;  /* 0x000000ff000c7202 */ /* 0x002fe20000000f00 */
[----:B--2---:R-:W-:-:S04]  /*2290*/  IMAD R9, R9, R13, RZ ;  /* 0x0000000d09097224 */ /* 0x004fc800078e02ff */
[----:B0-----:R-:W-:-:S06]  /*22a0*/  IMAD.HI.U32 R19, R13, R9, R12 ;  /* 0x000000090d137227 */ /* 0x001fcc00078e000c */
[----:B---3--:R-:W-:-:S04]  /*22b0*/  IMAD.HI.U32 R9, R19, R16, RZ ;  /* 0x0000001013097227 */ /* 0x008fc800078e00ff */
[----:B------:R-:W-:-:S04]  /*22c0*/  IMAD.MOV R11, RZ, RZ, -R9 ;  /* 0x000000ffff0b7224 */ /* 0x000fc800078e0a09 */
[----:B------:R-:W-:-:S05]  /*22d0*/  IMAD R16, R5, R11, R16 ;  /* 0x0000000b05107224 */ /* 0x000fca00078e0210 */
[----:B------:R-:W-:-:S13]  /*22e0*/  ISETP.GE.U32.AND P0, PT, R16, R5, PT ;  /* 0x000000051000720c */ /* 0x000fda0003f06070 */
[----:B------:R-:W-:Y:S01]  /*22f0*/  @P0 IADD3 R16, PT, PT, -R5, R16, RZ ;  /* 0x0000001005100210 */ /* 0x000fe20007ffe1ff */
[----:B------:R-:W-:-:S03]  /*2300*/  @P0 VIADD R9, R9, 0x1 ;  /* 0x0000000109090836 */ /* 0x000fc60000000000 */
[-C--:B------:R-:W-:Y:S02]  /*2310*/  ISETP.GE.U32.AND P1, PT, R16, R5.reuse, PT ;  /* 0x000000051000720c */ /* 0x080fe40003f26070 */
[----:B------:R-:W-:-:S11]  /*2320*/  LOP3.LUT R16, RZ, R5, RZ, 0x33, !PT ;  /* 0x00000005ff107212 */ /* 0x000fd600078e33ff */
[----:B------:R-:W-:-:S04]  /*2330*/  @P1 IADD3 R9, PT, PT, R9, 0x1, RZ ;  /* 0x0000000109091810 */ /* 0x000fc80007ffe0ff */
[----:B------:R-:W-:-:S05]  /*2340*/  SEL R9, R16, R9, !P2 ;  /* 0x0000000910097207 */ /* 0x000fca0005000000 */
[----:B------:R0:W-:Y:S04]  /*2350*/  STG.E.U8 desc[UR4][R14.64], R9 ;  /* 0x000000090e007986 */ /* 0x0001e8000c101104 */
[----:B------:R-:W2:Y:S02]  /*2360*/  LDG.E R12, desc[UR4][R2.64+0x4] ;  /* 0x00000404020c7981 */ /* 0x000ea4000c1e1900 */
[----:B--2---:R-:W-:-:S04]  /*2370*/  IMAD.HI.U32 R11, R19, R12, RZ ;  /* 0x0000000c130b7227 */ /* 0x004fc800078e00ff */
[----:B------:R-:W-:-:S04]  /*2380*/  IMAD.MOV R13, RZ, RZ, -R11 ;  /* 0x000000ffff0d7224 */ /* 0x000fc800078e0a0b */
[----:B------:R-:W-:-:S05]  /*2390*/  IMAD R12, R5, R13, R12 ;  /* 0x0000000d050c7224 */ /* 0x000fca00078e020c */
[----:B------:R-:W-:-:S13]  /*23a0*/  ISETP.GE.U32.AND P0, PT, R12, R5, PT ;  /* 0x000000050c00720c */ /* 0x000fda0003f06070 */
[----:B------:R-:W-:Y:S01]  /*23b0*/  @P0 IADD3 R12, PT, PT, -R5, R12, RZ ;  /* 0x0000000c050c0210 */ /* 0x000fe20007ffe1ff */
[----:B------:R-:W-:-:S03]  /*23c0*/  @P0 VIADD R11, R11, 0x1 ;  /* 0x000000010b0b0836 */ /* 0x000fc60000000000 */
[----:B------:R-:W-:-:S13]  /*23d0*/  ISETP.GE.U32.AND P1, PT, R12, R5, PT ;  /* 0x000000050c00720c */ /* 0x000fda0003f26070 */
[----:B------:R-:W-:-:S04]  /*23e0*/  @P1 IADD3 R11, PT, PT, R11, 0x1, RZ ;  /* 0x000000010b0b1810 */ /* 0x000fc80007ffe0ff */
[----:B------:R-:W-:-:S05]  /*23f0*/  SEL R11, R16, R11, !P2 ;  /* 0x0000000b100b7207 */ /* 0x000fca0005000000 */
[----:B------:R3:W-:Y:S04]  /*2400*/  STG.E.U8 desc[UR4][R14.64+0x1], R11 ;  /* 0x0000010b0e007986 */ /* 0x0007e8000c101104 */
[----:B------:R-:W0:Y:S02]  /*2410*/  LDG.E R2, desc[UR4][R2.64+0x8] ;  /* 0x0000080402027981 */ /* 0x000e24000c1e1900 */
[----:B0-----:R-:W-:-:S04]  /*2420*/  IMAD.HI.U32 R9, R19, R2, RZ ;  /* 0x0000000213097227 */ /* 0x001fc800078e00ff */
        /* <DEDUP_REMOVED lines=8> */
[----:B------:R3:W-:Y:S02]  /*24b0*/  STG.E.U8 desc[UR4][R14.64+0x2], R9 ;  /* 0x000002090e007986 */ /* 0x0007e4000c101104 */
.L_x_10:
[----:B------:R-:W-:Y:S05]  /*24c0*/  BSYNC.RECONVERGENT B0 ;  /* 0x0000000000007941 */ /* 0x000fea0003800200 */
.L_x_7:
[----:B------:R-:W-:-:S13]  /*24d0*/  ISETP.GE.U32.AND P0, PT, R8, R23, PT ;  /* 0x000000170800720c */ /* 0x000fda0003f06070 */
[----:B------:R-:W-:Y:S05]  /*24e0*/  @P0 EXIT ;  /* 0x000000000000094d */ /* 0x000fea0003800000 */
[----:B------:R-:W-:Y:S01]  /*24f0*/  ISETP.GE.U32.AND P0, PT, R4, R21, PT ;  /* 0x000000150400720c */ /* 0x000fe20003f06070 */
[----:B------:R-:W-:Y:S01]  /*2500*/  BSSY.RECONVERGENT B0, `(.L_x_11) ;  /* 0x0000032000007945 */ /* 0x000fe20003800200 */
[CC--:B------:R-:W-:Y:S02]  /*2510*/  ISETP.GE.U32.AND P1, PT, R0.reuse, R25.reuse, PT ;  /* 0x000000190000720c */ /* 0x0c0fe40003f26070 */
[----:B------:R-:W-:-:S13]  /*2520*/  ISETP.NE.OR P0, PT, R0, R25, P0 ;  /* 0x000000190000720c */ /* 0x000fda0000705670 */
[----:B------:R-:W-:Y:S05]  /*2530*/  @P0 BRA `(.L_x_12) ;  /* 0x0000000000b80947 */ /* 0x000fea0003800000 */
[----:B------:R-:W4:Y:S02]  /*2540*/  LDC.64 R2, c[0x0][0x3a0] ;  /* 0x0000e800ff027b82 */ /* 0x000f240000000a00 */
[----:B----4-:R-:W-:-:S05]  /*2550*/  IMAD.WIDE R2, R6, 0xc, R2 ;  /* 0x0000000c06027825 */ /* 0x010fca00078e0202 */
[----:B--23--:R-:W2:Y:S01]  /*2560*/  LDG.E R9, desc[UR4][R2.64] ;  /* 0x0000000402097981 */ /* 0x00cea2000c1e1900 */
[----:B------:R-:W-:Y:S02]  /*2570*/  IMAD R0, R10, R7, RZ ;  /* 0x000000070a007224 */ /* 0x000fe400078e02ff */
[----:B------:R-:W-:Y:S02]  /*2580*/  IMAD.MOV.U32 R4, RZ, RZ, RZ ;  /* 0x000000ffff047224 */ /* 0x000fe400078e00ff */
[----:B------:R-:W3:Y:S01]  /*2590*/  I2F.U32.RP R8, R0 ;  /* 0x0000000000087306 */ /* 0x000ee20000209000 */
[----:B------:R-:W-:Y:S02]  /*25a0*/  IADD3 R13, PT, PT, RZ, -R0, RZ ;  /* 0x80000000ff0d7210 */ /* 0x000fe40007ffe0ff */
[----:B------:R-:W-:-:S05]  /*25b0*/  ISETP.NE.U32.AND P3, PT, R0, RZ, PT ;  /* 0x000000ff0000720c */ /* 0x000fca0003f65070 */
[----:B---3--:R-:W3:Y:S02]  /*25c0*/  MUFU.RCP R8, R8 ;  /* 0x0000000800087308 */ /* 0x008ee40000001000 */
[----:B---3--:R-:W-:-:S06]  /*25d0*/  VIADD R11, R8, 0xffffffe ;  /* 0x0ffffffe080b7836 */ /* 0x008fcc0000000000 */
[----:B------:R3:W4:Y:S02]  /*25e0*/  F2I.FTZ.U32.TRUNC.NTZ R5, R11 ;  /* 0x0000000b00057305 */ /* 0x000724000021f000 */
[----:B---3--:R-:W-:Y:S01]  /*25f0*/  LOP3.LUT R11, RZ, R0, RZ, 0x33, !PT ;  /* 0x00000000ff0b7212 */ /* 0x008fe200078e33ff */
[----:B----4-:R-:W-:-:S04]  /*2600*/  IMAD R13, R13, R5, RZ ;  /* 0x000000050d0d7224 */ /* 0x010fc800078e02ff */
[----:B------:R-:W-:-:S06]  /*2610*/  IMAD.HI.U32 R12, R5, R13, R4 ;  /* 0x0000000d050c7227 */ /* 0x000fcc00078e0004 */
[----:B--2---:R-:W-:-:S05]  /*2620*/  IMAD.HI.U32 R4, R12, R9, RZ ;  /* 0x000000090c047227 */ /* 0x004fca00078e00ff */
        /* <DEDUP_REMOVED lines=22> */
[----:B--2---:R-:W-:-:S05]  /*2790*/  IADD3 R5, PT, PT, -R4, RZ, RZ ;  /* 0x000000ff04057210 */ /* 0x004fca0007ffe1ff */
        /* <DEDUP_REMOVED lines=8> */
.L_x_12:
[----:B------:R-:W-:Y:S05]  /*2820*/  BSYNC.RECONVERGENT B0 ;  /* 0x0000000000007941 */ /* 0x000fea0003800200 */
.L_x_11:
[----:B------:R-:W-:Y:S05]  /*2830*/  @P1 EXIT ;  /* 0x000000000000194d */ /* 0x000fea0003800000 */
[----:B------:R-:W5:Y:S02]  /*2840*/  LDC.64 R2, c[0x0][0x3a0] ;  /* 0x0000e800ff027b82 */ /* 0x000f640000000a00 */
[----:B-----5:R-:W-:-:S05]  /*2850*/  IMAD.WIDE R2, R6, 0xc, R2 ;  /* 0x0000000c06027825 */ /* 0x020fca00078e0202 */
[----:B------:R-:W5:Y:S01]  /*2860*/  LDG.E R0, desc[UR4][R2.64] ;  /* 0x0000000402007981 */ /* 0x000f62000c1e1900 */
[----:B--234-:R-:W-:Y:S02]  /*2870*/  IMAD R9, R10, R7, RZ ;  /* 0x000000070a097224 */ /* 0x01cfe400078e02ff */
[----:B------:R-:W-:Y:S02]  /*2880*/  HFMA2 R4, -RZ, RZ, 0, 0 ;  /* 0x00000000ff047431 */ /* 0x000fe400000001ff */
[----:B------:R-:W2:Y:S01]  /*2890*/  I2F.U32.RP R6, R9 ;  /* 0x0000000900067306 */ /* 0x000ea20000209000 */
[----:B------:R-:W-:Y:S01]  /*28a0*/  IMAD.MOV R11, RZ, RZ, -R9 ;  /* 0x000000ffff0b7224 */ /* 0x000fe200078e0a09 */
[----:B------:R-:W-:Y:S02]  /*28b0*/  ISETP.NE.U32.AND P2, PT, R9, RZ, PT ;  /* 0x000000ff0900720c */ /* 0x000fe40003f45070 */
[----:B------:R-:W-:-:S04]  /*28c0*/  LOP3.LUT R13, RZ, R9, RZ, 0x33, !PT ;  /* 0x00000009ff0d7212 */ /* 0x000fc800078e33ff */
[----:B--2---:R-:W2:Y:S02]  /*28d0*/  MUFU.RCP R6, R6 ;  /* 0x0000000600067308 */ /* 0x004ea40000001000 */
[----:B--2---:R-:W-:-:S06]  /*28e0*/  IADD3 R7, PT, PT, R6, 0xffffffe, RZ ;  /* 0x0ffffffe06077810 */ /* 0x004fcc0007ffe0ff */
[----:B------:R-:W2:Y:S02]  /*28f0*/  F2I.FTZ.U32.TRUNC.NTZ R5, R7 ;  /* 0x0000000700057305 */ /* 0x000ea4000021f000 */
[----:B--2---:R-:W-:-:S04]  /*2900*/  IMAD R11, R11, R5, RZ ;  /* 0x000000050b0b7224 */ /* 0x004fc800078e02ff */
[----:B------:R-:W-:-:S06]  /*2910*/  IMAD.HI.U32 R11, R5, R11, R4 ;  /* 0x0000000b050b7227 */ /* 0x000fcc00078e0004 */
[----:B-----5:R-:W-:-:S04]  /*2920*/  IMAD.HI.U32 R4, R11, R0, RZ ;  /* 0x000000000b047227 */ /* 0x020fc800078e00ff */
        /* <DEDUP_REMOVED lines=9> */
[----:B------:R-:W3:Y:S02]  /*29c0*/  LDG.E R0, desc[UR4][R2.64+0x4] ;  /* 0x0000040402007981 */ /* 0x000ee4000c1e1900 */
[----:B---3--:R-:W-:-:S04]  /*29d0*/  IMAD.HI.U32 R4, R11, R0, RZ ;  /* 0x000000000b047227 */ /* 0x008fc800078e00ff */
        /* <DEDUP_REMOVED lines=8> */
[----:B------:R-:W-:Y:S04]  /*2a60*/  STG.E.U8 desc[UR4][R14.64+0x1], R7 ;  /* 0x000001070e007986 */ /* 0x000fe8000c101104 */
[----:B------:R-:W3:Y:S02]  /*2a70*/  LDG.E R2, desc[UR4][R2.64+0x8] ;  /* 0x0000080402027981 */ /* 0x000ee4000c1e1900 */
[----:B---3--:R-:W-:-:S04]  /*2a80*/  IMAD.HI.U32 R0, R11, R2, RZ ;  /* 0x000000020b007227 */ /* 0x008fc800078e00ff */
[----:B--2---:R-:W-:-:S04]  /*2a90*/  IMAD.MOV R5, RZ, RZ, -R0 ;  /* 0x000000ffff057224 */ /* 0x004fc800078e0a00 */
[----:B------:R-:W-:-:S05]  /*2aa0*/  IMAD R4, R9, R5, R2 ;  /* 0x0000000509047224 */ /* 0x000fca00078e0202 */
[----:B------:R-:W-:-:S13]  /*2ab0*/  ISETP.GE.U32.AND P0, PT, R4, R9, PT ;  /* 0x000000090400720c */ /* 0x000fda0003f06070 */
[----:B------:R-:W-:Y:S01]  /*2ac0*/  @P0 IADD3 R4, PT, PT, -R9, R4, RZ ;  /* 0x0000000409040210 */ /* 0x000fe20007ffe1ff */
[----:B------:R-:W-:-:S03]  /*2ad0*/  @P0 VIADD R0, R0, 0x1 ;  /* 0x0000000100000836 */ /* 0x000fc60000000000 */
[----:B------:R-:W-:-:S13]  /*2ae0*/  ISETP.GE.U32.AND P1, PT, R4, R9, PT ;  /* 0x000000090400720c */ /* 0x000fda0003f26070 */
[----:B------:R-:W-:-:S04]  /*2af0*/  @P1 IADD3 R0, PT, PT, R0, 0x1, RZ ;  /* 0x0000000100001810 */ /* 0x000fc80007ffe0ff */
[----:B------:R-:W-:-:S05]  /*2b00*/  SEL R5, R13, R0, !P2 ;  /* 0x000000000d057207 */ /* 0x000fca0005000000 */
[----:B------:R-:W-:Y:S01]  /*2b10*/  STG.E.U8 desc[UR4][R14.64+0x2], R5 ;  /* 0x000002050e007986 */ /* 0x000fe2000c101104 */
[----:B------:R-:W-:Y:S05]  /*2b20*/  EXIT ;  /* 0x000000000000794d */ /* 0x000fea0003800000 */
.L_x_13:
[----:B------:R-:W-:-:S00]  /*2b30*/  BRA `(.L_x_13) ;  /* 0xfffffffc00fc7947 */ /* 0x000fc0000383ffff */
[----:B------:R-:W-:-:S00]  /*2b40*/  NOP ;  /* 0x0000000000007918 */ /* 0x000fc00000000000 */
        /* <DEDUP_REMOVED lines=11> */
.L_x_28:


//--------------------- .text._Z9merge_gpuPiS_S_P12single_pixelP12mosaic_pixel --------------------------
	.section	.text._Z9merge_gpuPiS_S_P12single_pixelP12mosaic_pixel,"ax",@progbits
	.align	128
        .global         _Z9merge_gpuPiS_S_P12single_pixelP12mosaic_pixel
        .type           _Z9merge_gpuPiS_S_P12single_pixelP12mosaic_pixel,@function
        .size           _Z9merge_gpuPiS_S_P12single_pixelP12mosaic_pixel,(.L_x_29 - _Z9merge_gpuPiS_S_P12single_pixelP12mosaic_pixel)
        .other          _Z9merge_gpuPiS_S_P12single_pixelP12mosaic_pixel,@"STO_CUDA_ENTRY STV_DEFAULT"
_Z9merge_gpuPiS_S_P12single_pixelP12mosaic_pixel:
.text._Z9merge_gpuPiS_S_P12single_pixelP12mosaic_pixel:
[----:B------:R-:W-:Y:S08]  /*0000*/  LDC R1, c[0x0][0x37c] ;  /* 0x0000df00ff017b82 */ /* 0x000ff00000000800 */
[----:B------:R-:W0:Y:S01]  /*0010*/  LDC.64 R6, c[0x0][0x380] ;  /* 0x0000e000ff067b82 */ /* 0x000e220000000a00 */
[----:B------:R-:W0:Y:S02]  /*0020*/  LDCU.64 UR6, c[0x0][0x358] ;  /* 0x00006b00ff0677ac */ /* 0x000e240008000a00 */
[----:B0-----:R-:W2:Y:S05]  /*0030*/  LDG.E R3, desc[UR6][R6.64] ;  /* 0x0000000606037981 */ /* 0x001eaa000c1e1900 */
[----:B------:R-:W0:Y:S08]  /*0040*/  LDC.64 R4, c[0x0][0x390] ;  /* 0x0000e400ff047b82 */ /* 0x000e300000000a00 */
[----:B------:R-:W1:Y:S01]  /*0050*/  LDC.64 R12, c[0x0][0x388] ;  /* 0x0000e200ff0c7b82 */ /* 0x000e620000000a00 */
[----:B0-----:R-:W3:Y:S04]  /*0060*/  LDG.E R4, desc[UR6][R4.64] ;  /* 0x0000000604047981 */ /* 0x001ee8000c1e1900 */
[----:B-1----:R3:W4:Y:S03]  /*0070*/  LDG.E R12, desc[UR6][R12.64] ;  /* 0x000000060c0c7981 */ /* 0x002726000c1e1900 */
[----:B------:R-:W0:Y:S01]  /*0080*/  S2UR UR4, SR_CTAID.Z ;  /* 0x00000000000479c3 */ /* 0x000e220000002700 */
[----:B--2---:R-:W-:-:S02]  /*0090*/  IABS R2, R3 ;  /* 0x0000000300027213 */ /* 0x004fc40000000000 */
[----:B------:R-:W-:Y:S02]  /*00a0*/  VIMNMX R10, PT, PT, R3, 0x20, !PT ;  /* 0x00000020030a7848 */ /* 0x000fe40007fe0100 */
[----:B------:R-:W1:Y:S02]  /*00b0*/  I2F.RP R0, R2 ;  /* 0x0000000200007306 */ /* 0x000e640000209400 */
[----:B------:R-:W-:-:S05]  /*00c0*/  SHF.R.U32.HI R10, RZ, 0x5, R10 ;  /* 0x00000005ff0a7819 */ /* 0x000fca000001160a */
[----:B------:R-:W-:Y:S01]  /*00d0*/  IMAD.MOV R15, RZ, RZ, -R10 ;  /* 0x000000ffff0f7224 */ /* 0x000fe200078e0a0a */
[----:B------:R-:W2:Y:S08]  /*00e0*/  I2F.U32.RP R11, R10 ;  /* 0x0000000a000b7306 */ /* 0x000eb00000209000 */
[----:B-1----:R-:W1:Y:S01]  /*00f0*/  MUFU.RCP R0, R0 ;  /* 0x0000000000007308 */ /* 0x002e620000001000 */
[----:B---3--:R-:W-:-:S02]  /*0100*/  IABS R13, R4 ;  /* 0x00000004000d7213 */ /* 0x008fc40000000000 */
[----:B------:R-:W-:-:S05]  /*0110*/  LOP3.LUT R14, R4, R3, RZ, 0x3c, !PT ;  /* 0x00000003040e7212 */ /* 0x000fca00078e3cff */
[----:B--2---:R-:W2:Y:S01]  /*0120*/  MUFU.RCP R11, R11 ;  /* 0x0000000b000b7308 */ /* 0x004ea20000001000 */
[----:B------:R-:W-:Y:S01]  /*0130*/  ISETP.GE.AND P4, PT, R14, RZ, PT ;  /* 0x000000ff0e00720c */ /* 0x000fe20003f86270 */
[----:B-1----:R-:W-:Y:S01]  /*0140*/  VIADD R8, R0, 0xffffffe ;  /* 0x0ffffffe00087836 */ /* 0x002fe20000000000 */
[----:B------:R-:W-:-:S05]  /*0150*/  IABS R0, R3 ;  /* 0x0000000300007213 */ /* 0x000fca0000000000 */
[----:B------:R1:W3:Y:S01]  /*0160*/  F2I.FTZ.U32.TRUNC.NTZ R9, R8 ;  /* 0x0000000800097305 */ /* 0x0002e2000021f000 */
[----:B--2---:R-:W-:Y:S01]  /*0170*/  VIADD R6, R11, 0xffffffe ;  /* 0x0ffffffe0b067836 */ /* 0x004fe20000000000 */
[----:B------:R-:W-:-:S06]  /*0180*/  IADD3 R11, PT, PT, RZ, -R0, RZ ;  /* 0x80000000ff0b7210 */ /* 0x000fcc0007ffe0ff */
[----:B------:R2:W5:Y:S01]  /*0190*/  F2I.FTZ.U32.TRUNC.NTZ R7, R6 ;  /* 0x0000000600077305 */ /* 0x000562000021f000 */
[----:B-1----:R-:W-:Y:S02]  /*01a0*/  IMAD.MOV.U32 R8, RZ, RZ, RZ ;  /* 0x000000ffff087224 */ /* 0x002fe400078e00ff */
[----:B---3--:R-:W-:Y:S02]  /*01b0*/  IMAD.MOV R5, RZ, RZ, -R9 ;  /* 0x000000ffff057224 */ /* 0x008fe400078e0a09 */
[----:B--2---:R-:W-:Y:S02]  /*01c0*/  IMAD.MOV.U32 R6, RZ, RZ, RZ ;  /* 0x000000ffff067224 */ /* 0x004fe400078e00ff */
[----:B------:R-:W-:-:S04]  /*01d0*/  IMAD R5, R5, R2, RZ ;  /* 0x0000000205057224 */ /* 0x000fc800078e02ff */
[----:B------:R-:W-:-:S04]  /*01e0*/  IMAD.HI.U32 R8, R9, R5, R8 ;  /* 0x0000000509087227 */ /* 0x000fc800078e0008 */
[----:B-----5:R-:W-:Y:S02]  /*01f0*/  IMAD R9, R15, R7, RZ ;  /* 0x000000070f097224 */ /* 0x020fe400078e02ff */
[----:B------:R-:W-:Y:S01]  /*0200*/  IMAD.MOV.U32 R5, RZ, RZ, R13 ;  /* 0x000000ffff057224 */ /* 0x000fe200078e000d */
[----:B------:R-:W1:Y:S01]  /*0210*/  S2R R15, SR_CTAID.X ;  /* 0x00000000000f7919 */ /* 0x000e620000002500 */
[----:B------:R-:W-:Y:S01]  /*0220*/  IMAD.HI.U32 R0, R7, R9, R6 ;  /* 0x0000000907007227 */ /* 0x000fe200078e0006 */
[----:B----4-:R-:W-:-:S03]  /*0230*/  IABS R9, R12 ;  /* 0x0000000c00097213 */ /* 0x010fc60000000000 */
[----:B------:R-:W-:Y:S02]  /*0240*/  IMAD.MOV.U32 R6, RZ, RZ, R11 ;  /* 0x000000ffff067224 */ /* 0x000fe400078e000b */
[----:B------:R-:W-:-:S04]  /*0250*/  IMAD.HI.U32 R11, R8, R5, RZ ;  /* 0x00000005080b7227 */ /* 0x000fc800078e00ff */
[----:B0-----:R-:W-:-:S04]  /*0260*/  IMAD.HI.U32 R0, R0, UR4, RZ ;  /* 0x0000000400007c27 */ /* 0x001fc8000f8e00ff */
[-C--:B------:R-:W-:Y:S02]  /*0270*/  IMAD R7, R11, R6.reuse, R5 ;  /* 0x000000060b077224 */ /* 0x080fe400078e0205 */
[----:B------:R-:W-:Y:S02]  /*0280*/  IMAD.MOV R13, RZ, RZ, -R0 ;  /* 0x000000ffff0d7224 */ /* 0x000fe400078e0a00 */
[----:B------:R-:W-:Y:S01]  /*0290*/  IMAD.HI.U32 R5, R8, R9, RZ ;  /* 0x0000000908057227 */ /* 0x000fe200078e00ff */
[----:B------:R-:W-:Y:S01]  /*02a0*/  ISETP.GT.U32.AND P5, PT, R2, R7, PT ;  /* 0x000000070200720c */ /* 0x000fe20003fa4070 */
[----:B------:R-:W0:Y:S02]  /*02b0*/  S2R R8, SR_TID.X ;  /* 0x0000000000087919 */ /* 0x000e240000002100 */
[----:B------:R-:W-:Y:S02]  /*02c0*/  IMAD R13, R10, R13, UR4 ;  /* 0x000000040a0d7e24 */ /* 0x000fe4000f8e020d */
[----:B------:R-:W-:-:S02]  /*02d0*/  IMAD R9, R5, R6, R9 ;  /* 0x0000000605097224 */ /* 0x000fc400078e0209 */
[----:B------:R-:W1:Y:S01]  /*02e0*/  S2R R6, SR_CTAID.Y ;  /* 0x0000000000067919 */ /* 0x000e620000002600 */
[----:B------:R-:W-:Y:S02]  /*02f0*/  ISETP.GE.U32.AND P1, PT, R13, R10, PT ;  /* 0x0000000a0d00720c */ /* 0x000fe40003f26070 */
[----:B------:R-:W-:-:S03]  /*0300*/  ISETP.GT.U32.AND P0, PT, R2, R9, PT ;  /* 0x000000090200720c */ /* 0x000fc60003f04070 */
[-C--:B------:R-:W-:Y:S01]  /*0310*/  @!P5 IADD3 R7, PT, PT, R7, -R2.reuse, RZ ;  /* 0x800000020707d210 */ /* 0x080fe20007ffe0ff */
[----:B------:R-:W-:Y:S01]  /*0320*/  @!P5 VIADD R11, R11, 0x1 ;  /* 0x000000010b0bd836 */ /* 0x000fe20000000000 */
[----:B------:R-:W-:Y:S02]  /*0330*/  ISETP.NE.U32.AND P5, PT, R10, RZ, PT ;  /* 0x000000ff0a00720c */ /* 0x000fe40003fa5070 */
[----:B------:R-:W-:Y:S02]  /*0340*/  ISETP.GE.U32.AND P6, PT, R7, R2, PT ;  /* 0x000000020700720c */ /* 0x000fe40003fc6070 */
[----:B------:R-:W0:Y:S02]  /*0350*/  S2R R7, SR_TID.Y ;  /* 0x0000000000077919 */ /* 0x000e240000002200 */
[----:B------:R-:W-:Y:S01]  /*0360*/  @P1 IMAD.IADD R13, R13, 0x1, -R10 ;  /* 0x000000010d0d1824 */ /* 0x000fe200078e0a0a */
[----:B------:R-:W-:Y:S01]  /*0370*/  @P1 IADD3 R0, PT, PT, R0, 0x1, RZ ;  /* 0x0000000100001810 */ /* 0x000fe20007ffe0ff */
[----:B------:R-:W-:-:S02]  /*0380*/  @!P0 IMAD.IADD R9, R9, 0x1, -R2 ;  /* 0x0000000109098824 */ /* 0x000fc400078e0a02 */
[----:B------:R-:W-:Y:S01]  /*0390*/  @!P0 VIADD R5, R5, 0x1 ;  /* 0x0000000105058836 */ /* 0x000fe20000000000 */
[----:B------:R-:W-:Y:S02]  /*03a0*/  ISETP.GE.U32.AND P2, PT, R13, R10, PT ;  /* 0x0000000a0d00720c */ /* 0x000fe40003f46070 */
[----:B------:R-:W-:Y:S02]  /*03b0*/  ISETP.GE.U32.AND P3, PT, R9, R2, PT ;  /* 0x000000020900720c */ /* 0x000fe40003f66070 */
[-C--:B------:R-:W-:Y:S01]  /*03c0*/  LOP3.LUT R2, R12, R3.reuse, RZ, 0x3c, !PT ;  /* 0x000000030c027212 */ /* 0x080fe200078e3cff */
[----:B------:R-:W-:Y:S01]  /*03d0*/  @P6 VIADD R11, R11, 0x1 ;  /* 0x000000010b0b6836 */ /* 0x000fe20000000000 */
[----:B------:R-:W-:Y:S02]  /*03e0*/  ISETP.NE.AND P0, PT, R3, RZ, PT ;  /* 0x000000ff0300720c */ /* 0x000fe40003f05270 */
[----:B------:R-:W-:Y:S01]  /*03f0*/  ISETP.GE.AND P6, PT, R2, RZ, PT ;  /* 0x000000ff0200720c */ /* 0x000fe20003fc6270 */
[----:B------:R-:W-:Y:S01]  /*0400*/  @!P4 IMAD.MOV R11, RZ, RZ, -R11 ;  /* 0x000000ffff0bc224 */ /* 0x000fe200078e0a0b */
[----:B------:R-:W-:-:S03]  /*0410*/  LOP3.LUT R2, RZ, R3, RZ, 0x33, !PT ;  /* 0x00000003ff027212 */ /* 0x000fc600078e33ff */
[----:B------:R-:W-:Y:S01]  /*0420*/  @P2 VIADD R0, R0, 0x1 ;  /* 0x0000000100002836 */ /* 0x000fe20000000000 */
[----:B------:R-:W-:Y:S01]  /*0430*/  @!P5 LOP3.LUT R0, RZ, R10, RZ, 0x33, !PT ;  /* 0x0000000aff00d212 */ /* 0x000fe200078e33ff */
[----:B------:R-:W-:Y:S01]  /*0440*/  @P3 VIADD R5, R5, 0x1 ;  /* 0x0000000105053836 */ /* 0x000fe20000000000 */
[----:B------:R-:W-:Y:S02]  /*0450*/  SEL R9, R2, R11, !P0 ;  /* 0x0000000b02097207 */ /* 0x000fe40004000000 */
[----:B------:R-:W-:Y:S01]  /*0460*/  IADD3 R11, PT, PT, -R0, RZ, RZ ;  /* 0x000000ff000b7210 */ /* 0x000fe20007ffe1ff */
[----:B------:R-:W-:Y:S01]  /*0470*/  IMAD R17, R12, R0, RZ ;  /* 0x000000000c117224 */ /* 0x000fe200078e02ff */
[----:B------:R-:W-:Y:S01]  /*0480*/  ISETP.GT.AND P3, PT, R3, 0x20, PT ;  /* 0x000000200300780c */ /* 0x000fe20003f64270 */
[----:B------:R-:W-:Y:S02]  /*0490*/  @!P6 IMAD.MOV R5, RZ, RZ, -R5 ;  /* 0x000000ffff05e224 */ /* 0x000fe400078e0a05 */
[----:B------:R-:W-:-:S02]  /*04a0*/  IMAD R10, R10, R11, UR4 ;  /* 0x000000040a0a7e24 */ /* 0x000fc4000f8e020b */
[----:B------:R-:W-:Y:S01]  /*04b0*/  IMAD.MOV R13, RZ, RZ, -R9 ;  /* 0x000000ffff0d7224 */ /* 0x000fe200078e0a09 */
[----:B------:R-:W-:Y:S01]  /*04c0*/  SEL R11, R2, R5, !P0 ;  /* 0x00000005020b7207 */ /* 0x000fe20004000000 */
[C---:B-1----:R-:W-:Y:S02]  /*04d0*/  IMAD R2, R12.reuse, R6, R15 ;  /* 0x000000060c027224 */ /* 0x042fe400078e020f */
[----:B0-----:R-:W-:Y:S01]  /*04e0*/  IMAD R14, R12, R7, R8 ;  /* 0x000000070c0e7224 */ /* 0x001fe200078e0208 */
[----:B------:R-:W-:Y:S01]  /*04f0*/  ISETP.GE.U32.AND P1, PT, R15, R11, PT ;  /* 0x0000000b0f00720c */ /* 0x000fe20003f26070 */
[----:B------:R-:W-:Y:S02]  /*0500*/  IMAD.MOV R18, RZ, RZ, -R11 ;  /* 0x000000ffff127224 */ /* 0x000fe400078e0a0b */
[C---:B------:R-:W-:Y:S01]  /*0510*/  IMAD R5, R3.reuse, R13, R4 ;  /* 0x0000000d03057224 */ /* 0x040fe200078e0204 */
[----:B------:R-:W-:Y:S01]  /*0520*/  SHF.R.S32.HI R13, RZ, 0x1f, R12 ;  /* 0x0000001fff0d7819 */ /* 0x000fe2000001140c */
[C---:B------:R-:W-:Y:S01]  /*0530*/  IMAD R16, R3.reuse, R2, R14 ;  /* 0x0000000203107224 */ /* 0x040fe200078e020e */
[----:B------:R-:W-:Y:S01]  /*0540*/  ISETP.GE.U32.OR P1, PT, R6, R9, P1 ;  /* 0x000000090600720c */ /* 0x000fe20000f26470 */
[----:B------:R-:W-:Y:S01]  /*0550*/  IMAD R14, R3, R18, R12 ;  /* 0x00000012030e7224 */ /* 0x000fe200078e020c */
[----:B------:R-:W-:Y:S01]  /*0560*/  ISETP.NE.AND P0, PT, R5, RZ, PT ;  /* 0x000000ff0500720c */ /* 0x000fe20003f05270 */
[----:B------:R-:W0:Y:S01]  /*0570*/  LDC.64 R2, c[0x0][0x398] ;  /* 0x0000e600ff027b82 */ /* 0x000e220000000a00 */
[----:B------:R-:W-:Y:S01]  /*0580*/  IMAD.IADD R23, R17, 0x1, R10 ;  /* 0x0000000111177824 */ /* 0x000fe200078e020a */
[----:B------:R-:W-:-:S02]  /*0590*/  SHF.R.S32.HI R17, RZ, 0x1f, R4 ;  /* 0x0000001fff117819 */ /* 0x000fc40000011404 */
[----:B------:R-:W-:Y:S01]  /*05a0*/  LEA.HI R13, R13, R12, RZ, 0x5 ;  /* 0x0000000c0d0d7211 */ /* 0x000fe200078f28ff */
[----:B------:R-:W-:Y:S01]  /*05b0*/  IMAD.U32 R23, R23, 0x20, R16 ;  /* 0x0000002017177824 */ /* 0x000fe200078e0010 */
[----:B------:R-:W-:Y:S02]  /*05c0*/  LEA.HI R17, R17, R4, RZ, 0x5 ;  /* 0x0000000411117211 */ /* 0x000fe400078f28ff */
[----:B------:R-:W-:Y:S02]  /*05d0*/  LOP3.LUT R13, R13, 0xffffffe0, RZ, 0xc0, !PT ;  /* 0xffffffe00d0d7812 */ /* 0x000fe400078ec0ff */
[----:B------:R-:W-:Y:S02]  /*05e0*/  LOP3.LUT R17, R17, 0xffffffe0, RZ, 0xc0, !PT ;  /* 0xffffffe011117812 */ /* 0x000fe400078ec0ff */
[----:B------:R-:W-:Y:S01]  /*05f0*/  ISETP.NE.AND P2, PT, R14, RZ, PT ;  /* 0x000000ff0e00720c */ /* 0x000fe20003f45270 */
[----:B------:R-:W-:Y:S01]  /*0600*/  IMAD.IADD R13, R12, 0x1, -R13 ;  /* 0x000000010c0d7824 */ /* 0x000fe200078e0a0d */
[----:B------:R-:W-:Y:S01]  /*0610*/  IADD3 R18, PT, PT, R9, 0x1, RZ ;  /* 0x0000000109127810 */ /* 0x000fe20007ffe0ff */
[----:B------:R-:W-:Y:S01]  /*0620*/  @!P0 IMAD.MOV R18, RZ, RZ, R9 ;  /* 0x000000ffff128224 */ /* 0x000fe200078e0209 */
[----:B------:R-:W-:Y:S01]  /*0630*/  SHF.R.S32.HI R19, RZ, 0x1f, R14 ;  /* 0x0000001fff137819 */ /* 0x000fe2000001140e */
[----:B------:R-:W-:Y:S01]  /*0640*/  IMAD.IADD R12, R4, 0x1, -R17 ;  /* 0x00000001040c7824 */ /* 0x000fe200078e0a11 */
[----:B------:R-:W-:Y:S01]  /*0650*/  SHF.R.S32.HI R4, RZ, 0x1f, R5 ;  /* 0x0000001fff047819 */ /* 0x000fe20000011405 */
[----:B------:R-:W-:Y:S01]  /*0660*/  VIADD R21, R18, 0xffffffff ;  /* 0xffffffff12157836 */ /* 0x000fe20000000000 */
[----:B------:R-:W-:-:S02]  /*0670*/  LEA.HI R19, R19, R14, RZ, 0x5 ;  /* 0x0000000e13137211 */ /* 0x000fc400078f28ff */
[----:B------:R-:W-:Y:S02]  /*0680*/  @!P0 IADD3 R21, PT, PT, R18, RZ, RZ ;  /* 0x000000ff12158210 */ /* 0x000fe40007ffe0ff */
[----:B------:R-:W-:Y:S01]  /*0690*/  ISETP.NE.AND P0, PT, R15, R11, PT ;  /* 0x0000000b0f00720c */ /* 0x000fe20003f05270 */
[----:B0-----:R-:W-:Y:S01]  /*06a0*/  IMAD.WIDE R2, R23, 0x3, R2 ;  /* 0x0000000317027825 */ /* 0x001fe200078e0202 */
[----:B------:R-:W-:Y:S02]  /*06b0*/  LEA.HI R4, R4, R5, RZ, 0x5 ;  /* 0x0000000504047211 */ /* 0x000fe400078f28ff */
[----:B------:R-:W-:Y:S01]  /*06c0*/  SEL R13, R13, R14, P3 ;  /* 0x0000000e0d0d7207 */ /* 0x000fe20001800000 */
[----:B------:R-:W-:Y:S01]  /*06d0*/  VIADD R14, R11, 0x1 ;  /* 0x000000010b0e7836 */ /* 0x000fe20000000000 */
[----:B------:R-:W-:Y:S01]  /*06e0*/  SHF.R.S32.HI R17, RZ, 0x5, R19 ;  /* 0x00000005ff117819 */ /* 0x000fe20000011413 */
[----:B------:R-:W-:Y:S01]  /*06f0*/  @!P2 IMAD.MOV R14, RZ, RZ, R11 ;  /* 0x000000ffff0ea224 */ /* 0x000fe200078e020b */
[----:B------:R-:W-:-:S02]  /*0700*/  ISETP.GE.U32.OR P4, PT, R6, R21, P0 ;  /* 0x000000150600720c */ /* 0x000fc40000786470 */
[----:B------:R-:W-:Y:S02]  /*0710*/  SEL R12, R12, R5, P3 ;  /* 0x000000050c0c7207 */ /* 0x000fe40001800000 */
[----:B------:R-:W-:Y:S01]  /*0720*/  SHF.R.S32.HI R19, RZ, 0x5, R4 ;  /* 0x00000005ff137819 */ /* 0x000fe20000011404 */
[----:B------:R-:W-:Y:S08]  /*0730*/  @P1 BRA `(.L_x_14) ;  /* 0x00000000004c1947 */ /* 0x000ff00003800000 */
[----:B------:R-:W2:Y:S01]  /*0740*/  LDG.E.U8 R16, desc[UR6][R2.64] ;  /* 0x0000000602107981 */ /* 0x000ea2000c1e1100 */
[----:B------:R-:W0:Y:S01]  /*0750*/  LDC.64 R4, c[0x0][0x3a0] ;  /* 0x0000e800ff047b82 */ /* 0x000e220000000a00 */
[----:B------:R-:W-:Y:S01]  /*0760*/  VOTEU.ANY UR4, UPT, PT ;  /* 0x0000000000047886 */ /* 0x000fe200038e0100 */
[----:B------:R-:W-:Y:S01]  /*0770*/  IMAD R21, R14, R6, R15 ;  /* 0x000000060e157224 */ /* 0x000fe200078e020f */
[----:B------:R-:W1:Y:S01]  /*0780*/  S2R R18, SR_LANEID ;  /* 0x0000000000127919 */ /* 0x000e620000000000 */
[----:B------:R-:W-:Y:S02]  /*0790*/  UFLO.U32 UR4, UR4 ;  /* 0x00000004000472bd */ /* 0x000fe400080e0000 */
[----:B0-----:R-:W-:-:S04]  /*07a0*/  IMAD.WIDE R4, R21, 0xc, R4 ;  /* 0x0000000c15047825 */ /* 0x001fc800078e0204 */
[----:B-1----:R-:W-:Y:S01]  /*07b0*/  ISETP.EQ.U32.AND P1, PT, R18, UR4, PT ;  /* 0x0000000412007c0c */ /* 0x002fe2000bf22070 */
[----:B--2---:R-:W0:Y:S02]  /*07c0*/  REDUX.SUM UR5, R16 ;  /* 0x00000000100573c4 */ /* 0x004e24000000c000 */
[----:B0-----:R-:W-:-:S10]  /*07d0*/  IMAD.U32 R21, RZ, RZ, UR5 ;  /* 0x00000005ff157e24 */ /* 0x001fd4000f8e00ff */
[----:B------:R0:W-:Y:S04]  /*07e0*/  @P1 REDG.E.ADD.STRONG.GPU desc[UR6][R4.64], R21 ;  /* 0x000000150400198e */ /* 0x0001e8000c12e106 */
[----:B------:R-:W2:Y:S02]  /*07f0*/  LDG.E.U8 R18, desc[UR6][R2.64+0x1] ;  /* 0x0000010602127981 */ /* 0x000ea4000c1e1100 */
[----:B--2---:R-:W1:Y:S02]  /*0800*/  REDUX.SUM UR4, R18 ;  /* 0x00000000120473c4 */ /* 0x004e64000000c000 */
[----:B-1----:R-:W-:-:S05]  /*0810*/  MOV R23, UR4 ;  /* 0x0000000400177c02 */ /* 0x002fca0008000f00 */
[----:B------:R0:W-:Y:S04]  /*0820*/  @P1 REDG.E.ADD.STRONG.GPU desc[UR6][R4.64+0x4], R23 ;  /* 0x000004170400198e */ /* 0x0001e8000c12e106 */
[----:B------:R-:W2:Y:S02]  /*0830*/  LDG.E.U8 R16, desc[UR6][R2.64+0x2] ;  /* 0x0000020602107981 */ /* 0x000ea4000c1e1100 */
[----:B--2---:R-:W1:Y:S02]  /*0840*/  REDUX.SUM UR4, R16 ;  /* 0x00000000100473c4 */ /* 0x004e64000000c000 */
[----:B-1----:R-:W-:-:S05]  /*0850*/  IMAD.U32 R25, RZ, RZ, UR4 ;  /* 0x00000004ff197e24 */ /* 0x002fca000f8e00ff */
[----:B------:R0:W-:Y:S02]  /*0860*/  @P1 REDG.E.ADD.STRONG.GPU desc[UR6][R4.64+0x8], R25 ;  /* 0x000008190400198e */ /* 0x0001e4000c12e106 */
.L_x_14:
[----:B------:R-:W-:Y:S02]  /*0870*/  SEL R17, R17, RZ, P3 ;  /* 0x000000ff11117207 */ /* 0x000fe40001800000 */
[----:B------:R-:W-:Y:S01]  /*0880*/  SEL R19, R19, RZ, P3 ;  /* 0x000000ff13137207 */ /* 0x000fe20001800000 */
[----:B------:R-:W-:Y:S06]  /*0890*/  @P4 BRA `(.L_x_15) ;  /* 0x0000000000b04947 */ /* 0x000fec0003800000 */
[----:B------:R-:W-:Y:S01]  /*08a0*/  ISETP.GE.U32.AND P1, PT, R8, R13, PT ;  /* 0x0000000d0800720c */ /* 0x000fe20003f26070 */
[----:B------:R-:W-:Y:S01]  /*08b0*/  BSSY.RECONVERGENT B0, `(.L_x_16) ;  /* 0x0000017000007945 */ /* 0x000fe20003800200 */
[-C--:B------:R-:W-:Y:S01]  /*08c0*/  ISETP.GE.U32.AND P3, PT, R10, R17.reuse, PT ;  /* 0x000000110a00720c */ /* 0x080fe20003f66070 */
[----:B0-----:R-:W-:Y:S01]  /*08d0*/  IMAD R21, R14, R6, R11 ;  /* 0x000000060e157224 */ /* 0x001fe200078e020b */
[----:B------:R-:W-:-:S13]  /*08e0*/  ISETP.NE.OR P1, PT, R10, R17, P1 ;  /* 0x000000110a00720c */ /* 0x000fda0000f25670 */
[----:B------:R-:W-:Y:S05]  /*08f0*/  @P1 BRA `(.L_x_17) ;  /* 0x0000000000481947 */ /* 0x000fea0003800000 */
[----:B------:R-:W2:Y:S01]  /*0900*/  LDG.E.U8 R16, desc[UR6][R2.64] ;  /* 0x0000000602107981 */ /* 0x000ea2000c1e1100 */
[----:B------:R-:W0:Y:S01]  /*0910*/  LDC.64 R4, c[0x0][0x3a0] ;  /* 0x0000e800ff047b82 */ /* 0x000e220000000a00 */
[----:B------:R-:W-:Y:S01]  /*0920*/  VOTEU.ANY UR4, UPT, PT ;  /* 0x0000000000047886 */ /* 0x000fe200038e0100 */
[----:B------:R-:W1:Y:S01]  /*0930*/  S2R R18, SR_LANEID ;  /* 0x0000000000127919 */ /* 0x000e620000000000 */
[----:B------:R-:W-:Y:S01]  /*0940*/  UFLO.U32 UR4, UR4 ;  /* 0x00000004000472bd */ /* 0x000fe200080e0000 */
[----:B0-----:R-:W-:-:S05]  /*0950*/  IMAD.WIDE R4, R21, 0xc, R4 ;  /* 0x0000000c15047825 */ /* 0x001fca00078e0204 */
[----:B-1----:R-:W-:Y:S01]  /*0960*/  ISETP.EQ.U32.AND P1, PT, R18, UR4, PT ;  /* 0x0000000412007c0c */ /* 0x002fe2000bf22070 */
[----:B--2---:R-:W0:Y:S02]  /*0970*/  REDUX.SUM UR5, R16 ;  /* 0x00000000100573c4 */ /* 0x004e24000000c000 */
[----:B0-----:R-:W-:-:S10]  /*0980*/  IMAD.U32 R23, RZ, RZ, UR5 ;  /* 0x00000005ff177e24 */ /* 0x001fd4000f8e00ff */
[----:B------:R0:W-:Y:S04]  /*0990*/  @P1 REDG.E.ADD.STRONG.GPU desc[UR6][R4.64], R23 ;  /* 0x000000170400198e */ /* 0x0001e8000c12e106 */
[----:B------:R-:W2:Y:S02]  /*09a0*/  LDG.E.U8 R18, desc[UR6][R2.64+0x1] ;  /* 0x0000010602127981 */ /* 0x000ea4000c1e1100 */
[----:B--2---:R-:W1:Y:S02]  /*09b0*/  REDUX.SUM UR4, R18 ;  /* 0x00000000120473c4 */ /* 0x004e64000000c000 */
[----:B-1----:R-:W-:-:S05]  /*09c0*/  IMAD.U32 R25, RZ, RZ, UR4 ;  /* 0x00000004ff197e24 */ /* 0x002fca000f8e00ff */
[----:B------:R0:W-:Y:S04]  /*09d0*/  @P1 REDG.E.ADD.STRONG.GPU desc[UR6][R4.64+0x4], R25 ;  /* 0x000004190400198e */ /* 0x0001e8000c12e106 */
[----:B------:R-:W2:Y:S02]  /*09e0*/  LDG.E.U8 R16, desc[UR6][R2.64+0x2] ;  /* 0x0000020602107981 */ /* 0x000ea4000c1e1100 */
[----:B--2---:R-:W1:Y:S02]  /*09f0*/  REDUX.SUM UR4, R16 ;  /* 0x00000000100473c4 */ /* 0x004e64000000c000 */
[----:B-1----:R-:W-:-:S05]  /*0a00*/  IMAD.U32 R27, RZ, RZ, UR4 ;  /* 0x00000004ff1b7e24 */ /* 0x002fca000f8e00ff */
[----:B------:R0:W-:Y:S02]  /*0a10*/  @P1 REDG.E.ADD.STRONG.GPU desc[UR6][R4.64+0x8], R27 ;  /* 0x0000081b0400198e */ /* 0x0001e4000c12e106 */
.L_x_17:
[----:B------:R-:W-:Y:S05]  /*0a20*/  BSYNC.RECONVERGENT B0 ;  /* 0x0000000000007941 */ /* 0x000fea0003800200 */
.L_x_16:
[----:B------:R-:W-:Y:S05]  /*0a30*/  @P3 BRA `(.L_x_15) ;  /* 0x0000000000483947 */ /* 0x000fea0003800000 */
[----:B------:R-:W2:Y:S01]  /*0a40*/  LDG.E.U8 R16, desc[UR6][R2.64] ;  /* 0x0000000602107981 */ /* 0x000ea2000c1e1100 */
[----:B0-----:R-:W0:Y:S01]  /*0a50*/  LDC.64 R4, c[0x0][0x3a0] ;  /* 0x0000e800ff047b82 */ /* 0x001e220000000a00 */
[----:B------:R-:W-:Y:S01]  /*0a60*/  VOTEU.ANY UR4, UPT, PT ;  /* 0x0000000000047886 */ /* 0x000fe200038e0100 */
[----:B------:R-:W1:Y:S01]  /*0a70*/  S2R R18, SR_LANEID ;  /* 0x0000000000127919 */ /* 0x000e620000000000 */
[----:B------:R-:W-:Y:S01]  /*0a80*/  UFLO.U32 UR4, UR4 ;  /* 0x00000004000472bd */ /* 0x000fe200080e0000 */
[----:B0-----:R-:W-:-:S05]  /*0a90*/  IMAD.WIDE R4, R21, 0xc, R4 ;  /* 0x0000000c15047825 */ /* 0x001fca00078e0204 */
[----:B-1----:R-:W-:Y:S01]  /*0aa0*/  ISETP.EQ.U32.AND P1, PT, R18, UR4, PT ;  /* 0x0000000412007c0c */ /* 0x002fe2000bf22070 */
[----:B--2---:R-:W0:Y:S02]  /*0ab0*/  REDUX.SUM UR5, R16 ;  /* 0x00000000100573c4 */ /* 0x004e24000000c000 */
[----:B0-----:R-:W-:-:S10]  /*0ac0*/  MOV R21, UR5 ;  /* 0x0000000500157c02 */ /* 0x001fd40008000f00 */
[----:B------:R1:W-:Y:S04]  /*0ad0*/  @P1 REDG.E.ADD.STRONG.GPU desc[UR6][R4.64], R21 ;  /* 0x000000150400198e */ /* 0x0003e8000c12e106 */
[----:B------:R-:W2:Y:S02]  /*0ae0*/  LDG.E.U8 R18, desc[UR6][R2.64+0x1] ;  /* 0x0000010602127981 */ /* 0x000ea4000c1e1100 */
[----:B--2---:R-:W0:Y:S02]  /*0af0*/  REDUX.SUM UR4, R18 ;  /* 0x00000000120473c4 */ /* 0x004e24000000c000 */
[----:B0-----:R-:W-:-:S05]  /*0b00*/  IMAD.U32 R23, RZ, RZ, UR4 ;  /* 0x00000004ff177e24 */ /* 0x001fca000f8e00ff */
[----:B------:R1:W-:Y:S04]  /*0b10*/  @P1 REDG.E.ADD.STRONG.GPU desc[UR6][R4.64+0x4], R23 ;  /* 0x000004170400198e */ /* 0x0003e8000c12e106 */
[----:B------:R-:W2:Y:S02]  /*0b20*/  LDG.E.U8 R16, desc[UR6][R2.64+0x2] ;  /* 0x0000020602107981 */ /* 0x000ea4000c1e1100 */
[----:B--2---:R-:W0:Y:S02]  /*0b30*/  REDUX.SUM UR4, R16 ;  /* 0x00000000100473c4 */ /* 0x004e24000000c000 */
[----:B0-----:R-:W-:-:S05]  /*0b40*/  IMAD.U32 R25, RZ, RZ, UR4 ;  /* 0x00000004ff197e24 */ /* 0x001fca000f8e00ff */
[----:B------:R1:W-:Y:S02]  /*0b50*/  @P1 REDG.E.ADD.STRONG.GPU desc[UR6][R4.64+0x8], R25 ;  /* 0x000008190400198e */ /* 0x0003e4000c12e106 */
.L_x_15:
[----:B01----:R-:W-:Y:S02]  /*0b60*/  VIADD R4, R14, 0xffffffff ;  /* 0xffffffff0e047836 */ /* 0x003fe40000000000 */
[----:B------:R-:W-:-:S05]  /*0b70*/  @!P2 IMAD.MOV R4, RZ, RZ, R14 ;  /* 0x000000ffff04a224 */ /* 0x000fca00078e020e */
[----:B------:R-:W-:-:S04]  /*0b80*/  ISETP.GE.U32.AND P1, PT, R15, R4, PT ;  /* 0x000000040f00720c */ /* 0x000fc80003f26070 */
[----:B------:R-:W-:-:S13]  /*0b90*/  ISETP.NE.OR P1, PT, R6, R9, P1 ;  /* 0x000000090600720c */ /* 0x000fda0000f25670 */
[----:B------:R-:W-:Y:S05]  /*0ba0*/  @P1 BRA `(.L_x_18) ;  /* 0x0000000000b01947 */ /* 0x000fea0003800000 */
[----:B------:R-:W-:Y:S01]  /*0bb0*/  ISETP.GE.U32.AND P1, PT, R7, R12, PT ;  /* 0x0000000c0700720c */ /* 0x000fe20003f26070 */
[----:B------:R-:W-:Y:S01]  /*0bc0*/  BSSY.RECONVERGENT B0, `(.L_x_19) ;  /* 0x0000017000007945 */ /* 0x000fe20003800200 */
[CC--:B------:R-:W-:Y:S01]  /*0bd0*/  ISETP.GE.U32.AND P2, PT, R0.reuse, R19.reuse, PT ;  /* 0x000000130000720c */ /* 0x0c0fe20003f46070 */
[----:B------:R-:W-:Y:S01]  /*0be0*/  IMAD R15, R9, R14, R15 ;  /* 0x0000000e090f7224 */ /* 0x000fe200078e020f */
        /* <DEDUP_REMOVED lines=20> */
.L_x_20:
[----:B------:R-:W-:Y:S05]  /*0d30*/  BSYNC.RECONVERGENT B0 ;  /* 0x0000000000007941 */ /* 0x000fea0003800200 */
.L_x_19:
        /* <DEDUP_REMOVED lines=12> */
[----:B--2---:R-:W0:Y:S02]  /*0e00*/  REDUX.SUM UR4, R15 ;  /* 0x000000000f0473c4 */ /* 0x004e24000000c000 */
[----:B0-----:R-:W-:-:S05]  /*0e10*/  IMAD.U32 R23, RZ, RZ, UR4 ;  /* 0x00000004ff177e24 */ /* 0x001fca000f8e00ff */
[----:B------:R1:W-:Y:S04]  /*0e20*/  @P1 REDG.E.ADD.STRONG.GPU desc[UR6][R4.64+0x4], R23 ;  /* 0x000004170400198e */ /* 0x0003e8000c12e106 */
[----:B------:R-:W2:Y:S02]  /*0e30*/  LDG.E.U8 R16, desc[UR6][R2.64+0x2] ;  /* 0x0000020602107981 */ /* 0x000ea4000c1e1100 */
[----:B--2---:R-:W0:Y:S02]  /*0e40*/  REDUX.SUM UR4, R16 ;  /* 0x00000000100473c4 */ /* 0x004e24000000c000 */
[----:B0-----:R-:W-:-:S05]  /*0e50*/  MOV R25, UR4 ;  /* 0x0000000400197c02 */ /* 0x001fca0008000f00 */
[----:B------:R1:W-:Y:S02]  /*0e60*/  @P1 REDG.E.ADD.STRONG.GPU desc[UR6][R4.64+0x8], R25 ;  /* 0x000008190400198e */ /* 0x0003e4000c12e106 */
.L_x_18:
        /* <DEDUP_REMOVED lines=8> */
[----:B------:R-:W-:Y:S02]  /*0ef0*/  ISETP.GE.U32.OR P0, PT, R8, R13, P0 ;  /* 0x0000000d0800720c */ /* 0x000fe40000706470 */
[CC--:B------:R-:W-:Y:S02]  /*0f00*/  ISETP.GE.U32.OR P1, PT, R0.reuse, R19.reuse, P1 ;  /* 0x000000130000720c */ /* 0x0c0fe40000f26470 */
[----:B------:R-:W-:-:S13]  /*0f10*/  ISETP.NE.OR P0, PT, R0, R19, P0 ;  /* 0x000000130000720c */ /* 0x000fda0000705670 */
[----:B------:R-:W-:Y:S05]  /*0f20*/  @P0 BRA `(.L_x_23) ;  /* 0x0000000000480947 */ /* 0x000fea0003800000 */
[----:B------:R-:W2:Y:S01]  /*0f30*/  LDG.E.U8 R6, desc[UR6][R2.64] ;  /* 0x0000000602067981 */ /* 0x000ea2000c1e1100 */
[----:B01----:R-:W0:Y:S01]  /*0f40*/  LDC.64 R4, c[0x0][0x3a0] ;  /* 0x0000e800ff047b82 */ /* 0x003e220000000a00 */
        /* <DEDUP_REMOVED lines=8> */
[----:B------:R-:W3:Y:S02]  /*0fd0*/  LDG.E.U8 R8, desc[UR6][R2.64+0x1] ;  /* 0x0000010602087981 */ /* 0x000ee4000c1e1100 */
[----:B---3--:R-:W0:Y:S02]  /*0fe0*/  REDUX.SUM UR4, R8 ;  /* 0x00000000080473c4 */ /* 0x008e24000000c000 */
[----:B0-----:R-:W-:-:S05]  /*0ff0*/  IMAD.U32 R13, RZ, RZ, UR4 ;  /* 0x00000004ff0d7e24 */ /* 0x001fca000f8e00ff */
[----:B------:R2:W-:Y:S04]  /*1000*/  @P0 REDG.E.ADD.STRONG.GPU desc[UR6][R4.64+0x4], R13 ;  /* 0x0000040d0400098e */ /* 0x0005e8000c12e106 */
[----:B------:R-:W3:Y:S02]  /*1010*/  LDG.E.U8 R6, desc[UR6][R2.64+0x2] ;  /* 0x0000020602067981 */ /* 0x000ee4000c1e1100 */
[----:B---3--:R-:W0:Y:S02]  /*1020*/  REDUX.SUM UR4, R6 ;  /* 0x00000000060473c4 */ /* 0x008e24000000c000 */
[----:B0-----:R-:W-:-:S05]  /*1030*/  IMAD.U32 R15, RZ, RZ, UR4 ;  /* 0x00000004ff0f7e24 */ /* 0x001fca000f8e00ff */
[----:B------:R2:W-:Y:S02]  /*1040*/  @P0 REDG.E.ADD.STRONG.GPU desc[UR6][R4.64+0x8], R15 ;  /* 0x0000080f0400098e */ /* 0x0005e4000c12e106 */
.L_x_23:
[----:B------:R-:W-:Y:S05]  /*1050*/  BSYNC.RECONVERGENT B0 ;  /* 0x0000000000007941 */ /* 0x000fea0003800200 */
.L_x_22:
[----:B------:R-:W-:Y:S04]  /*1060*/  BSSY.RECONVERGENT B0, `(.L_x_21) ;  /* 0x0000014000007945 */ /* 0x000fe80003800200 */
[----:B------:R-:W-:Y:S05]  /*1070*/  @P1 BRA `(.L_x_24) ;  /* 0x0000000000481947 */ /* 0x000fea0003800000 */
[----:B------:R-:W3:Y:S01]  /*1080*/  LDG.E.U8 R6, desc[UR6][R2.64] ;  /* 0x0000000602067981 */ /* 0x000ee2000c1e1100 */
[----:B012---:R-:W0:Y:S01]  /*1090*/  LDC.64 R4, c[0x0][0x3a0] ;  /* 0x0000e800ff047b82 */ /* 0x007e220000000a00 */
[----:B------:R-:W-:Y:S01]  /*10a0*/  VOTEU.ANY UR4, UPT, PT ;  /* 0x0000000000047886 */ /* 0x000fe200038e0100 */
[----:B------:R-:W1:Y:S01]  /*10b0*/  S2R R8, SR_LANEID ;  /* 0x0000000000087919 */ /* 0x000e620000000000 */
[----:B------:R-:W-:Y:S01]  /*10c0*/  UFLO.U32 UR4, UR4 ;  /* 0x00000004000472bd */ /* 0x000fe200080e0000 */
[----:B0-----:R-:W-:-:S05]  /*10d0*/  IMAD.WIDE R4, R9, 0xc, R4 ;  /* 0x0000000c09047825 */ /* 0x001fca00078e0204 */
[----:B-1----:R-:W-:Y:S01]  /*10e0*/  ISETP.EQ.U32.AND P0, PT, R8, UR4, PT ;  /* 0x0000000408007c0c */ /* 0x002fe2000bf02070 */
[----:B---3--:R-:W0:Y:S02]  /*10f0*/  REDUX.SUM UR5, R6 ;  /* 0x00000000060573c4 */ /* 0x008e24000000c000 */
[----:B0-----:R-:W-:-:S10]  /*1100*/  IMAD.U32 R11, RZ, RZ, UR5 ;  /* 0x00000005ff0b7e24 */ /* 0x001fd4000f8e00ff */
[----:B------:R3:W-:Y:S04]  /*1110*/  @P0 REDG.E.ADD.STRONG.GPU desc[UR6][R4.64], R11 ;  /* 0x0000000b0400098e */ /* 0x0007e8000c12e106 */
[----:B------:R-:W2:Y:S02]  /*1120*/  LDG.E.U8 R8, desc[UR6][R2.64+0x1] ;  /* 0x0000010602087981 */ /* 0x000ea4000c1e1100 */
[----:B--2---:R-:W0:Y:S02]  /*1130*/  REDUX.SUM UR4, R8 ;  /* 0x00000000080473c4 */ /* 0x004e24000000c000 */
[----:B0-----:R-:W-:-:S05]  /*1140*/  MOV R13, UR4 ;  /* 0x00000004000d7c02 */ /* 0x001fca0008000f00 */
[----:B------:R3:W-:Y:S04]  /*1150*/  @P0 REDG.E.ADD.STRONG.GPU desc[UR6][R4.64+0x4], R13 ;  /* 0x0000040d0400098e */ /* 0x0007e8000c12e106 */
[----:B------:R-:W2:Y:S02]  /*1160*/  LDG.E.U8 R6, desc[UR6][R2.64+0x2] ;  /* 0x0000020602067981 */ /* 0x000ea4000c1e1100 */
[----:B--2---:R-:W0:Y:S02]  /*1170*/  REDUX.SUM UR4, R6 ;  /* 0x00000000060473c4 */ /* 0x004e24000000c000 */
[----:B0-----:R-:W-:-:S05]  /*1180*/  IMAD.U32 R15, RZ, RZ, UR4 ;  /* 0x00000004ff0f7e24 */ /* 0x001fca000f8e00ff */
[----:B------:R3:W-:Y:S02]  /*1190*/  @P0 REDG.E.ADD.STRONG.GPU desc[UR6][R4.64+0x8], R15 ;  /* 0x0000080f0400098e */ /* 0x0007e4000c12e106 */
.L_x_24:
[----:B------:R-:W-:Y:S05]  /*11a0*/  BSYNC.RECONVERGENT B0 ;  /* 0x0000000000007941 */ /* 0x000fea0003800200 */
.L_x_21:
[----:B------:R-:W-:-:S13]  /*11b0*/  ISETP.GE.U32.AND P0, PT, R10, R17, PT ;  /* 0x000000110a00720c */ /* 0x000fda0003f06070 */
[----:B------:R-:W-:Y:S05]  /*11c0*/  @P0 EXIT ;  /* 0x000000000000094d */ /* 0x000fea0003800000 */
[----:B------:R-:W-:Y:S01]  /*11d0*/  ISETP.GE.U32.AND P0, PT, R7, R12, PT ;  /* 0x0000000c0700720c */ /* 0x000fe20003f06070 */
[----:B------:R-:W-:Y:S01]  /*11e0*/  BSSY.RECONVERGENT B0, `(.L_x_25) ;  /* 0x0000016000007945 */ /* 0x000fe20003800200 */
[CC--:B------:R-:W-:Y:S02]  /*11f0*/  ISETP.GE.U32.AND P1, PT, R0.reuse, R19.reuse, PT ;  /* 0x000000130000720c */ /* 0x0c0fe40003f26070 */
[----:B------:R-:W-:-:S13]  /*1200*/  ISETP.NE.OR P0, PT, R0, R19, P0 ;  /* 0x000000130000720c */ /* 0x000fda0000705670 */
[----:B------:R-:W-:Y:S05]  /*1210*/  @P0 BRA `(.L_x_26) ;  /* 0x0000000000480947 */ /* 0x000fea0003800000 */
[----:B------:R-:W4:Y:S01]  /*1220*/  LDG.E.U8 R0, desc[UR6][R2.64] ;  /* 0x0000000602007981 */ /* 0x000f22000c1e1100 */
[----:B0123--:R-:W0:Y:S01]  /*1230*/  LDC.64 R4, c[0x0][0x3a0] ;  /* 0x0000e800ff047b82 */ /* 0x00fe220000000a00 */
[----:B------:R-:W-:Y:S01]  /*1240*/  VOTEU.ANY UR4, UPT, PT ;  /* 0x0000000000047886 */ /* 0x000fe200038e0100 */
[----:B------:R-:W1:Y:S01]  /*1250*/  S2R R6, SR_LANEID ;  /* 0x0000000000067919 */ /* 0x000e620000000000 */
[----:B------:R-:W-:Y:S01]  /*1260*/  UFLO.U32 UR4, UR4 ;  /* 0x00000004000472bd */ /* 0x000fe200080e0000 */
[----:B0-----:R-:W-:-:S05]  /*1270*/  IMAD.WIDE R4, R9, 0xc, R4 ;  /* 0x0000000c09047825 */ /* 0x001fca00078e0204 */
[----:B-1----:R-:W-:Y:S01]  /*1280*/  ISETP.EQ.U32.AND P0, PT, R6, UR4, PT ;  /* 0x0000000406007c0c */ /* 0x002fe2000bf02070 */
[----:B----4-:R-:W0:Y:S02]  /*1290*/  REDUX.SUM UR5, R0 ;  /* 0x00000000000573c4 */ /* 0x010e24000000c000 */
        /* <DEDUP_REMOVED lines=10> */
.L_x_26:
[----:B------:R-:W-:Y:S05]  /*1340*/  BSYNC.RECONVERGENT B0 ;  /* 0x0000000000007941 */ /* 0x000fea0003800200 */
.L_x_25:
[----:B------:R-:W-:Y:S05]  /*1350*/  @P1 EXIT ;  /* 0x000000000000194d */ /* 0x000fea0003800000 */
[----:B------:R-:W5:Y:S01]  /*1360*/  LDG.E.U8 R0, desc[UR6][R2.64] ;  /* 0x0000000602007981 */ /* 0x000f62000c1e1100 */
[----:B01234-:R-:W0:Y:S01]  /*1370*/  LDC.64 R4, c[0x0][0x3a0] ;  /* 0x0000e800ff047b82 */ /* 0x01fe220000000a00 */
[----:B------:R-:W-:Y:S01]  /*1380*/  VOTEU.ANY UR4, UPT, PT ;  /* 0x0000000000047886 */ /* 0x000fe200038e0100 */
[----:B------:R-:W1:Y:S01]  /*1390*/  S2R R6, SR_LANEID ;  /* 0x0000000000067919 */ /* 0x000e620000000000 */
[----:B------:R-:W-:Y:S01]  /*13a0*/  UFLO.U32 UR4, UR4 ;  /* 0x00000004000472bd */ /* 0x000fe200080e0000 */
[----:B0-----:R-:W-:-:S05]  /*13b0*/  IMAD.WIDE R4, R9, 0xc, R4 ;  /* 0x0000000c09047825 */ /* 0x001fca00078e0204 */
[----:B-1----:R-:W-:Y:S01]  /*13c0*/  ISETP.EQ.U32.AND P0, PT, R6, UR4, PT ;  /* 0x0000000406007c0c */ /* 0x002fe2000bf02070 */
[----:B-----5:R-:W0:Y:S02]  /*13d0*/  REDUX.SUM UR5, R0 ;  /* 0x00000000000573c4 */ /* 0x020e24000000c000 */
[----:B0-----:R-:W-:-:S10]  /*13e0*/  MOV R7, UR5 ;  /* 0x0000000500077c02 */ /* 0x001fd40008000f00 */
[----:B------:R-:W-:Y:S04]  /*13f0*/  @P0 REDG.E.ADD.STRONG.GPU desc[UR6][R4.64], R7 ;  /* 0x000000070400098e */ /* 0x000fe8000c12e106 */
[----:B------:R-:W2:Y:S02]  /*1400*/  LDG.E.U8 R6, desc[UR6][R2.64+0x1] ;  /* 0x0000010602067981 */ /* 0x000ea4000c1e1100 */
[----:B--2---:R-:W0:Y:S02]  /*1410*/  REDUX.SUM UR4, R6 ;  /* 0x00000000060473c4 */ /* 0x004e24000000c000 */
[----:B0-----:R-:W-:-:S05]  /*1420*/  IMAD.U32 R9, RZ, RZ, UR4 ;  /* 0x00000004ff097e24 */ /* 0x001fca000f8e00ff */
[----:B------:R-:W-:Y:S04]  /*1430*/  @P0 REDG.E.ADD.STRONG.GPU desc[UR6][R4.64+0x4], R9 ;  /* 0x000004090400098e */ /* 0x000fe8000c12e106 */
[----:B------:R-:W2:Y:S02]  /*1440*/  LDG.E.U8 R0, desc[UR6][R2.64+0x2] ;  /* 0x0000020602007981 */ /* 0x000ea4000c1e1100 */
[----:B--2---:R-:W0:Y:S02]  /*1450*/  REDUX.SUM UR4, R0 ;  /* 0x00000000000473c4 */ /* 0x004e24000000c000 */
[----:B0-----:R-:W-:-:S05]  /*1460*/  IMAD.U32 R11, RZ, RZ, UR4 ;  /* 0x00000004ff0b7e24 */ /* 0x001fca000f8e00ff */
[----:B------:R-:W-:Y:S01]  /*1470*/  @P0 REDG.E.ADD.STRONG.GPU desc[UR6][R4.64+0x8], R11 ;  /* 0x0000080b0400098e */ /* 0x000fe2000c12e106 */
[----:B------:R-:W-:Y:S05]  /*1480*/  EXIT ;  /* 0x000000000000794d */ /* 0x000fea0003800000 */
.L_x_27:
        /* <DEDUP_REMOVED lines=15> */
.L_x_29:


//--------------------- .nv.shared.reserved.0     --------------------------
	.section	.nv.shared.reserved.0,"aw",@nobits
	.weak		__nv_reservedSMEM_offset_0_alias
	.size		__nv_reservedSMEM_offset_0_alias, 0, 64
	.other		__nv_reservedSMEM_offset_0_alias,@"STO_CUDA_RESERVED_SHARED STV_DEFAULT"
__nv_reservedSMEM_offset_0_alias:
	.zero		0
	.zero		64


//--------------------- .nv.constant0._Z14add_mosaic_gpuPiS_S_P12single_pixelP12mosaic_pixel --------------------------
	.section	.nv.constant0._Z14add_mosaic_gpuPiS_S_P12single_pixelP12mosaic_pixel,"a",@progbits
	.sectionflags	@""
	.align	4
.nv.constant0._Z14add_mosaic_gpuPiS_S_P12single_pixelP12mosaic_pixel:
	.zero		936


//--------------------- .nv.constant0._Z9merge_gpuPiS_S_P12single_pixelP12mosaic_pixel --------------------------
	.section	.nv.constant0._Z9merge_gpuPiS_S_P12single_pixelP12mosaic_pixel,"a",@progbits
	.sectionflags	@""
	.align	4
.nv.constant0._Z9merge_gpuPiS_S_P12single_pixelP12mosaic_pixel:
	.zero		936


//--------------------- SYMBOLS --------------------------

	.type		.nv.reservedSmem.offset0,@object
	.size		.nv.reservedSmem.offset0,0x4
